//
// Generated by NVIDIA NVVM Compiler
//
// Compiler Build ID: CL-36424714
// Cuda compilation tools, release 13.0, V13.0.88
// Based on NVVM 20.0.0
//

.version 9.0
.target sm_100
.address_size 64

	// .globl	_Z18tiledParallelMergePiS_S_ii
// _ZZ18tiledParallelMergePiS_S_iiE6cacheA has been demoted
// _ZZ18tiledParallelMergePiS_S_iiE6cacheB has been demoted

.visible .entry _Z18tiledParallelMergePiS_S_ii(
	.param .u64 .ptr .align 1 _Z18tiledParallelMergePiS_S_ii_param_0,
	.param .u64 .ptr .align 1 _Z18tiledParallelMergePiS_S_ii_param_1,
	.param .u64 .ptr .align 1 _Z18tiledParallelMergePiS_S_ii_param_2,
	.param .u32 _Z18tiledParallelMergePiS_S_ii_param_3,
	.param .u32 _Z18tiledParallelMergePiS_S_ii_param_4
)
{
	.reg .pred 	%p<32>;
	.reg .b32 	%r<192>;
	.reg .b64 	%rd<55>;
	// demoted variable
	.shared .align 4 .b8 _ZZ18tiledParallelMergePiS_S_iiE6cacheA[1024];
	// demoted variable
	.shared .align 4 .b8 _ZZ18tiledParallelMergePiS_S_iiE6cacheB[1024];
	ld.param.u64 	%rd17, [_Z18tiledParallelMergePiS_S_ii_param_0];
	ld.param.u64 	%rd18, [_Z18tiledParallelMergePiS_S_ii_param_1];
	ld.param.u64 	%rd19, [_Z18tiledParallelMergePiS_S_ii_param_2];
	ld.param.u32 	%r83, [_Z18tiledParallelMergePiS_S_ii_param_3];
	ld.param.u32 	%r84, [_Z18tiledParallelMergePiS_S_ii_param_4];
	cvta.to.global.u64 	%rd1, %rd17;
	cvta.to.global.u64 	%rd2, %rd18;
	cvta.to.global.u64 	%rd3, %rd19;
	add.s32 	%r85, %r84, %r83;
	mov.u32 	%r86, %nctaid.x;
	add.s32 	%r87, %r86, %r85;
	add.s32 	%r88, %r87, -1;
	div.u32 	%r89, %r88, %r86;
	mov.u32 	%r90, %ctaid.x;
	mul.lo.s32 	%r1, %r89, %r90;
	add.s32 	%r91, %r1, %r89;
	min.u32 	%r2, %r91, %r85;
	setp.ge.s32 	%p1, %r1, %r85;
	@%p1 bra 	$L__BB0_36;
	setp.lt.s32 	%p2, %r1, %r84;
	sub.s32 	%r92, %r1, %r84;
	selp.b32 	%r158, 0, %r92, %p2;
	min.s32 	%r157, %r83, %r1;
	setp.ge.s32 	%p3, %r158, %r157;
	@%p3 bra 	$L__BB0_6;
$L__BB0_2:
	add.s32 	%r93, %r157, %r158;
	shr.u32 	%r94, %r93, 31;
	add.s32 	%r95, %r93, %r94;
	shr.s32 	%r160, %r95, 1;
	sub.s32 	%r8, %r1, %r160;
	setp.lt.s32 	%p4, %r8, 1;
	@%p4 bra 	$L__BB0_4;
	mul.wide.s32 	%rd20, %r160, 4;
	add.s64 	%rd21, %rd1, %rd20;
	ld.global.u32 	%r96, [%rd21];
	add.s32 	%r97, %r8, -1;
	mul.wide.u32 	%rd22, %r97, 4;
	add.s64 	%rd23, %rd2, %rd22;
	ld.global.u32 	%r98, [%rd23];
	setp.ge.s32 	%p5, %r96, %r98;
	@%p5 bra 	$L__BB0_5;
$L__BB0_4:
	add.s32 	%r158, %r160, 1;
	mov.u32 	%r160, %r157;
$L__BB0_5:
	setp.lt.s32 	%p6, %r158, %r160;
	mov.u32 	%r157, %r160;
	@%p6 bra 	$L__BB0_2;
$L__BB0_6:
	setp.lt.s32 	%p7, %r2, %r84;
	sub.s32 	%r99, %r2, %r84;
	selp.b32 	%r163, 0, %r99, %p7;
	min.s32 	%r162, %r83, %r2;
	setp.ge.s32 	%p8, %r163, %r162;
	@%p8 bra 	$L__BB0_11;
$L__BB0_7:
	add.s32 	%r100, %r162, %r163;
	shr.u32 	%r101, %r100, 31;
	add.s32 	%r102, %r100, %r101;
	shr.s32 	%r165, %r102, 1;
	sub.s32 	%r18, %r2, %r165;
	setp.lt.s32 	%p9, %r18, 1;
	@%p9 bra 	$L__BB0_9;
	mul.wide.s32 	%rd24, %r165, 4;
	add.s64 	%rd25, %rd1, %rd24;
	ld.global.u32 	%r103, [%rd25];
	add.s32 	%r104, %r18, -1;
	mul.wide.u32 	%rd26, %r104, 4;
	add.s64 	%rd27, %rd2, %rd26;
	ld.global.u32 	%r105, [%rd27];
	setp.ge.s32 	%p10, %r103, %r105;
	@%p10 bra 	$L__BB0_10;
$L__BB0_9:
	add.s32 	%r163, %r165, 1;
	mov.u32 	%r165, %r162;
$L__BB0_10:
	setp.lt.s32 	%p11, %r163, %r165;
	mov.u32 	%r162, %r165;
	@%p11 bra 	$L__BB0_7;
$L__BB0_11:
	sub.s32 	%r23, %r1, %r158;
	sub.s32 	%r24, %r163, %r158;
	add.s32 	%r106, %r23, %r163;
	sub.s32 	%r25, %r2, %r106;
	mov.u32 	%r26, %tid.x;
	setp.ge.s32 	%p12, %r26, %r24;
	@%p12 bra 	$L__BB0_14;
	mov.u32 	%r27, %ntid.x;
	mov.u32 	%r167, %r26;
$L__BB0_13:
	add.s32 	%r107, %r167, %r158;
	mul.wide.s32 	%rd28, %r107, 4;
	add.s64 	%rd29, %rd1, %rd28;
	ld.global.u32 	%r108, [%rd29];
	shl.b32 	%r109, %r167, 2;
	mov.u32 	%r110, _ZZ18tiledParallelMergePiS_S_iiE6cacheA;
	add.s32 	%r111, %r110, %r109;
	st.shared.u32 	[%r111], %r108;
	add.s32 	%r167, %r167, %r27;
	setp.lt.s32 	%p13, %r167, %r24;
	@%p13 bra 	$L__BB0_13;
$L__BB0_14:
	setp.ge.s32 	%p14, %r26, %r25;
	@%p14 bra 	$L__BB0_17;
	mov.u32 	%r28, %ntid.x;
	mov.u32 	%r115, _ZZ18tiledParallelMergePiS_S_iiE6cacheB;
	mov.u32 	%r168, %r26;
$L__BB0_16:
	add.s32 	%r112, %r168, %r23;
	mul.wide.s32 	%rd30, %r112, 4;
	add.s64 	%rd31, %rd2, %rd30;
	ld.global.u32 	%r113, [%rd31];
	shl.b32 	%r114, %r168, 2;
	add.s32 	%r116, %r115, %r114;
	st.shared.u32 	[%r116], %r113;
	add.s32 	%r168, %r168, %r28;
	setp.lt.s32 	%p15, %r168, %r25;
	@%p15 bra 	$L__BB0_16;
$L__BB0_17:
	bar.sync 	0;
	setp.ne.s32 	%p16, %r26, 0;
	@%p16 bra 	$L__BB0_36;
	min.s32 	%r118, %r24, %r25;
	setp.lt.s32 	%p17, %r118, 1;
	mov.b32 	%r169, 0;
	mov.u32 	%r170, %r169;
	mov.u32 	%r182, %r169;
	@%p17 bra 	$L__BB0_22;
	mul.wide.s32 	%rd32, %r1, 4;
	add.s64 	%rd4, %rd3, %rd32;
	mov.b32 	%r182, 0;
	mov.u32 	%r121, _ZZ18tiledParallelMergePiS_S_iiE6cacheA;
	mov.u32 	%r170, %r182;
	mov.u32 	%r169, %r182;
$L__BB0_20:
	shl.b32 	%r120, %r169, 2;
	add.s32 	%r122, %r121, %r120;
	ld.shared.u32 	%r52, [%r122];
	shl.b32 	%r123, %r170, 2;
	mov.u32 	%r124, _ZZ18tiledParallelMergePiS_S_iiE6cacheB;
	add.s32 	%r125, %r124, %r123;
	ld.shared.u32 	%r53, [%r125];
	setp.gt.s32 	%p18, %r52, %r53;
	@%p18 bra 	$L__BB0_37;
	mul.wide.u32 	%rd33, %r182, 4;
	add.s64 	%rd34, %rd4, %rd33;
	st.global.u32 	[%rd34], %r52;
	add.s32 	%r169, %r169, 1;
	bra.uni 	$L__BB0_38;
$L__BB0_22:
	setp.ge.s32 	%p22, %r169, %r24;
	@%p22 bra 	$L__BB0_29;
	add.s32 	%r127, %r158, %r169;
	sub.s32 	%r128, %r163, %r127;
	and.b32  	%r36, %r128, 3;
	setp.eq.s32 	%p23, %r36, 0;
	mov.u32 	%r189, %r169;
	@%p23 bra 	$L__BB0_26;
	mul.wide.s32 	%rd37, %r1, 4;
	mul.wide.u32 	%rd38, %r182, 4;
	add.s64 	%rd39, %rd37, %rd38;
	add.s64 	%rd51, %rd3, %rd39;
	shl.b32 	%r129, %r169, 2;
	mov.u32 	%r130, _ZZ18tiledParallelMergePiS_S_iiE6cacheA;
	add.s32 	%r173, %r130, %r129;
	neg.s32 	%r172, %r36;
	add.s32 	%r182, %r182, %r36;
	add.s32 	%r189, %r169, %r36;
$L__BB0_25:
	.pragma "nounroll";
	ld.shared.u32 	%r131, [%r173];
	st.global.u32 	[%rd51], %r131;
	add.s64 	%rd51, %rd51, 4;
	add.s32 	%r173, %r173, 4;
	add.s32 	%r172, %r172, 1;
	setp.ne.s32 	%p24, %r172, 0;
	@%p24 bra 	$L__BB0_25;
$L__BB0_26:
	sub.s32 	%r132, %r158, %r163;
	add.s32 	%r133, %r132, %r169;
	setp.gt.u32 	%p25, %r133, -4;
	@%p25 bra 	$L__BB0_29;
	shl.b32 	%r134, %r189, 2;
	mov.u32 	%r135, _ZZ18tiledParallelMergePiS_S_iiE6cacheA;
	add.s32 	%r136, %r134, %r135;
	add.s32 	%r187, %r136, 8;
	mul.wide.s32 	%rd40, %r1, 4;
	mul.wide.u32 	%rd41, %r182, 4;
	add.s64 	%rd42, %rd40, %rd41;
	add.s64 	%rd43, %rd42, %rd3;
	add.s64 	%rd53, %rd43, 8;
$L__BB0_28:
	ld.shared.u32 	%r137, [%r187+-8];
	st.global.u32 	[%rd53+-8], %r137;
	ld.shared.u32 	%r138, [%r187+-4];
	st.global.u32 	[%rd53+-4], %r138;
	ld.shared.u32 	%r139, [%r187];
	st.global.u32 	[%rd53], %r139;
	ld.shared.u32 	%r140, [%r187+4];
	st.global.u32 	[%rd53+4], %r140;
	add.s32 	%r189, %r189, 4;
	add.s32 	%r182, %r182, 4;
	add.s32 	%r187, %r187, 16;
	add.s64 	%rd53, %rd53, 16;
	setp.lt.s32 	%p26, %r189, %r24;
	@%p26 bra 	$L__BB0_28;
$L__BB0_29:
	setp.ge.s32 	%p27, %r170, %r25;
	@%p27 bra 	$L__BB0_36;
	add.s32 	%r60, %r158, %r2;
	add.s32 	%r141, %r1, %r163;
	add.s32 	%r142, %r141, %r170;
	sub.s32 	%r143, %r60, %r142;
	and.b32  	%r61, %r143, 3;
	setp.eq.s32 	%p28, %r61, 0;
	mov.u32 	%r191, %r170;
	@%p28 bra 	$L__BB0_33;
	mul.wide.s32 	%rd44, %r1, 4;
	mul.wide.u32 	%rd45, %r182, 4;
	add.s64 	%rd46, %rd44, %rd45;
	add.s64 	%rd52, %rd3, %rd46;
	shl.b32 	%r144, %r170, 2;
	mov.u32 	%r145, _ZZ18tiledParallelMergePiS_S_iiE6cacheB;
	add.s32 	%r184, %r145, %r144;
	neg.s32 	%r183, %r61;
	add.s32 	%r182, %r182, %r61;
	add.s32 	%r191, %r170, %r61;
$L__BB0_32:
	.pragma "nounroll";
	ld.shared.u32 	%r146, [%r184];
	st.global.u32 	[%rd52], %r146;
	add.s64 	%rd52, %rd52, 4;
	add.s32 	%r184, %r184, 4;
	add.s32 	%r183, %r183, 1;
	setp.ne.s32 	%p29, %r183, 0;
	@%p29 bra 	$L__BB0_32;
$L__BB0_33:
	sub.s32 	%r147, %r1, %r60;
	add.s32 	%r148, %r163, %r170;
	add.s32 	%r149, %r147, %r148;
	setp.gt.u32 	%p30, %r149, -4;
	@%p30 bra 	$L__BB0_36;
	shl.b32 	%r150, %r191, 2;
	mov.u32 	%r151, _ZZ18tiledParallelMergePiS_S_iiE6cacheB;
	add.s32 	%r152, %r150, %r151;
	add.s32 	%r190, %r152, 8;
	mul.wide.s32 	%rd47, %r1, 4;
	mul.wide.u32 	%rd48, %r182, 4;
	add.s64 	%rd49, %rd47, %rd48;
	add.s64 	%rd50, %rd49, %rd3;
	add.s64 	%rd54, %rd50, 8;
$L__BB0_35:
	ld.shared.u32 	%r153, [%r190+-8];
	st.global.u32 	[%rd54+-8], %r153;
	ld.shared.u32 	%r154, [%r190+-4];
	st.global.u32 	[%rd54+-4], %r154;
	ld.shared.u32 	%r155, [%r190];
	st.global.u32 	[%rd54], %r155;
	ld.shared.u32 	%r156, [%r190+4];
	st.global.u32 	[%rd54+4], %r156;
	add.s32 	%r191, %r191, 4;
	add.s32 	%r190, %r190, 16;
	add.s64 	%rd54, %rd54, 16;
	setp.lt.s32 	%p31, %r191, %r25;
	@%p31 bra 	$L__BB0_35;
$L__BB0_36:
	ret;
$L__BB0_37:
	mul.wide.u32 	%rd35, %r182, 4;
	add.s64 	%rd36, %rd4, %rd35;
	st.global.u32 	[%rd36], %r53;
	add.s32 	%r170, %r170, 1;
$L__BB0_38:
	add.s32 	%r182, %r182, 1;
	setp.lt.s32 	%p19, %r169, %r24;
	setp.lt.s32 	%p20, %r170, %r25;
	and.pred  	%p21, %p19, %p20;
	@%p21 bra 	$L__BB0_20;
	bra.uni 	$L__BB0_22;

}


// ===== COMPILED SASS (sm_100) =====

	.target	sm_100

	.elftype	@"ET_EXEC"


//--------------------- .note.nv.tkinfo           --------------------------
	.section	.note.nv.tkinfo,"",@"SHT_NOTE"
	.sectionflags	@"SHF_NOTE_NV_TKINFO"
	.tkinfo
        /*0018*/ 	.word	0x00000002
        /*0030*/ 	.string	""
        /*0030*/ 	.string	"ptxas"
        /*0030*/ 	.string	"Cuda compilation tools, release 13.0, V13.0.88"
        /*0030*/ 	.string	"Build cuda_13.0.r13.0/compiler.36424714_0"
        /*0030*/ 	.string	"-arch sm_100 -m 64 "



//--------------------- .note.nv.cuinfo           --------------------------
	.section	.note.nv.cuinfo,"",@"SHT_NOTE"
	.sectionflags	@"SHF_NOTE_NV_CUINFO"
        /*0018*/ 	.short	0x0002
        /*001a*/ 	.short	0x0064
        /*001c*/ 	.short	0x0082
	.zero		2


//--------------------- .nv.info                  --------------------------
	.section	.nv.info,"",@"SHT_CUDA_INFO"
	.align	4


	//----- nvinfo : EIATTR_REGCOUNT
	.align		4
        /*0000*/ 	.byte	0x04, 0x2f
        /*0002*/ 	.short	(.L_1 - .L_0)
	.align		4
.L_0:
        /*0004*/ 	.word	index@(_Z18tiledParallelMergePiS_S_ii)
        /*0008*/ 	.word	0x00000020


	//----- nvinfo : EIATTR_FRAME_SIZE
	.align		4
.L_1:
        /*000c*/ 	.byte	0x04, 0x11
        /*000e*/ 	.short	(.L_3 - .L_2)
	.align		4
.L_2:
        /*0010*/ 	.word	index@(_Z18tiledParallelMergePiS_S_ii)
        /*0014*/ 	.word	0x00000000


	//----- nvinfo : EIATTR_MIN_STACK_SIZE
	.align		4
.L_3:
        /*0018*/ 	.byte	0x04, 0x12
        /*001a*/ 	.short	(.L_5 - .L_4)
	.align		4
.L_4:
        /*001c*/ 	.word	index@(_Z18tiledParallelMergePiS_S_ii)
        /*0020*/ 	.word	0x00000000
.L_5:


//--------------------- .nv.compat                --------------------------
	.section	.nv.compat,"",@"SHT_CUDA_COMPAT_INFO"
	.align	4
        /*0000*/ 	.byte	0x02, 0x09, 0x00, 0x00, 0x02, 0x02, 0x01, 0x00, 0x02, 0x05, 0x05, 0x00, 0x03, 0x07, 0x01, 0x01
        /*0010*/ 	.byte	0x02, 0x03, 0x00, 0x00, 0x02, 0x06, 0x01, 0x00, 0x04, 0x0b, 0x08, 0x00, 0x09, 0x00, 0x00, 0x00
        /*0020*/ 	.byte	0x00, 0x00, 0x00, 0x00


//--------------------- .nv.info._Z18tiledParallelMergePiS_S_ii --------------------------
	.section	.nv.info._Z18tiledParallelMergePiS_S_ii,"",@"SHT_CUDA_INFO"
	.sectionflags	@""
	.align	4


	//----- nvinfo : EIATTR_CUDA_API_VERSION
	.align		4
        /*0000*/ 	.byte	0x04, 0x37
        /*0002*/ 	.short	(.L_7 - .L_6)
.L_6:
        /*0004*/ 	.word	0x00000082


	//----- nvinfo : EIATTR_KPARAM_INFO
	.align		4
.L_7:
        /*0008*/ 	.byte	0x04, 0x17
        /*000a*/ 	.short	(.L_9 - .L_8)
.L_8:
        /*000c*/ 	.word	0x00000000
        /*0010*/ 	.short	0x0004
        /*0012*/ 	.short	0x001c
        /*0014*/ 	.byte	0x00, 0xf0, 0x11, 0x00


	//----- nvinfo : EIATTR_KPARAM_INFO
	.align		4
.L_9:
        /*0018*/ 	.byte	0x04, 0x17
        /*001a*/ 	.short	(.L_11 - .L_10)
.L_10:
        /*001c*/ 	.word	0x00000000
        /*0020*/ 	.short	0x0003
        /*0022*/ 	.short	0x0018
        /*0024*/ 	.byte	0x00, 0xf0, 0x11, 0x00


	//----- nvinfo : EIATTR_KPARAM_INFO
	.align		4
.L_11:
        /*0028*/ 	.byte	0x04, 0x17
        /*002a*/ 	.short	(.L_13 - .L_12)
.L_12:
        /*002c*/ 	.word	0x00000000
        /*0030*/ 	.short	0x0002
        /*0032*/ 	.short	0x0010
        /*0034*/ 	.byte	0x00, 0xf5, 0x21, 0x00


	//----- nvinfo : EIATTR_KPARAM_INFO
	.align		4
.L_13:
        /*0038*/ 	.byte	0x04, 0x17
        /*003a*/ 	.short	(.L_15 - .L_14)
.L_14:
        /*003c*/ 	.word	0x00000000
        /*0040*/ 	.short	0x0001
        /*0042*/ 	.short	0x0008
        /*0044*/ 	.byte	0x00, 0xf5, 0x21, 0x00


	//----- nvinfo : EIATTR_KPARAM_INFO
	.align		4
.L_15:
        /*0048*/ 	.byte	0x04, 0x17
        /*004a*/ 	.short	(.L_17 - .L_16)
.L_16:
        /*004c*/ 	.word	0x00000000
        /*0050*/ 	.short	0x0000
        /*0052*/ 	.short	0x0000
        /*0054*/ 	.byte	0x00, 0xf5, 0x21, 0x00


	//----- nvinfo : EIATTR_SPARSE_MMA_MASK
	.align		4
.L_17:
        /*0058*/ 	.byte	0x03, 0x50
        /*005a*/ 	.short	0x0000


	//----- nvinfo : EIATTR_MAXREG_COUNT
	.align		4
        /*005c*/ 	.byte	0x03, 0x1b
        /*005e*/ 	.short	0x00ff


	//----- nvinfo : EIATTR_NUM_BARRIERS
	.align		4
        /*0060*/ 	.byte	0x02, 0x4c
        /*0062*/ 	.byte	0x01
	.zero		1


	//----- nvinfo : EIATTR_MERCURY_ISA_VERSION
	.align		4
        /*0064*/ 	.byte	0x03, 0x5f
        /*0066*/ 	.short	0x0101


	//----- nvinfo : EIATTR_VRC_CTA_INIT_COUNT
	.align		4
        /*0068*/ 	.byte	0x02, 0x4a
	.zero		1
	.zero		1


	//----- nvinfo : EIATTR_EXIT_INSTR_OFFSETS
	.align		4
        /*006c*/ 	.byte	0x04, 0x1c
        /*006e*/ 	.short	(.L_19 - .L_18)


	//   ....[0]....
.L_18:
        /*0070*/ 	.word	0x000001a0


	//   ....[1]....
        /*0074*/ 	.word	0x000007d0


	//   ....[2]....
        /*0078*/ 	.word	0x000011c0


	//   ....[3]....
        /*007c*/ 	.word	0x000013d0


	//   ....[4]....
        /*0080*/ 	.word	0x00001930


	//   ....[5]....
        /*0084*/ 	.word	0x000019c0


	//----- nvinfo : EIATTR_CRS_STACK_SIZE
	.align		4
.L_19:
        /*0088*/ 	.byte	0x04, 0x1e
        /*008a*/ 	.short	(.L_21 - .L_20)
.L_20:
        /*008c*/ 	.word	0x00000000


	//----- nvinfo : EIATTR_CBANK_PARAM_SIZE
	.align		4
.L_21:
        /*0090*/ 	.byte	0x03, 0x19
        /*0092*/ 	.short	0x0020


	//----- nvinfo : EIATTR_PARAM_CBANK
	.align		4
        /*0094*/ 	.byte	0x04, 0x0a
        /*0096*/ 	.short	(.L_23 - .L_22)
	.align		4
.L_22:
        /*0098*/ 	.word	index@(.nv.constant0._Z18tiledParallelMergePiS_S_ii)
        /*009c*/ 	.short	0x0380
        /*009e*/ 	.short	0x0020


	//----- nvinfo : EIATTR_SW_WAR
	.align		4
.L_23:
        /*00a0*/ 	.byte	0x04, 0x36
        /*00a2*/ 	.short	(.L_25 - .L_24)
.L_24:
        /*00a4*/ 	.word	0x00000008
.L_25:


//--------------------- .nv.callgraph             --------------------------
	.section	.nv.callgraph,"",@"SHT_CUDA_CALLGRAPH"
	.align	4
	.sectionentsize	8
	.align		4
        /*0000*/ 	.word	0x00000000
	.align		4
        /*0004*/ 	.word	0xffffffff
	.align		4
        /*0008*/ 	.word	0x00000000
	.align		4
        /*000c*/ 	.word	0xfffffffe
	.align		4
        /*0010*/ 	.word	0x00000000
	.align		4
        /*0014*/ 	.word	0xfffffffd
	.align		4
        /*0018*/ 	.word	0x00000000
	.align		4
        /*001c*/ 	.word	0xfffffffc


//--------------------- .text._Z18tiledParallelMergePiS_S_ii --------------------------
	.section	.text._Z18tiledParallelMergePiS_S_ii,"ax",@progbits
	.align	128
        .global         _Z18tiledParallelMergePiS_S_ii
        .type           _Z18tiledParallelMergePiS_S_ii,@function
        .size           _Z18tiledParallelMergePiS_S_ii,(.L_x_28 - _Z18tiledParallelMergePiS_S_ii)
        .other          _Z18tiledParallelMergePiS_S_ii,@"STO_CUDA_ENTRY STV_DEFAULT"
_Z18tiledParallelMergePiS_S_ii:
.text._Z18tiledParallelMergePiS_S_ii:
[----:B------:R-:W-:Y:S08]  /*0000*/  LDC R1, c[0x0][0x37c] ;  /* 0x0000df00ff017b82 */ /* 0x000ff00000000800 */
[----:B------:R-:W0:Y:S08]  /*0010*/  LDC R7, c[0x0][0x370] ;  /* 0x0000dc00ff077b82 */ /* 0x000e300000000800 */
[----:B------:R-:W1:Y:S08]  /*0020*/  LDC.64 R8, c[0x0][0x398] ;  /* 0x0000e600ff087b82 */ /* 0x000e700000000a00 */
[----:B------:R-:W2:Y:S01]  /*0030*/  S2UR UR4, SR_CTAID.X ;  /* 0x00000000000479c3 */ /* 0x000ea20000002500 */
[----:B0-----:R-:W0:Y:S01]  /*0040*/  I2F.U32.RP R4, R7 ;  /* 0x0000000700047306 */ /* 0x001e220000209000 */
[----:B------:R-:W-:Y:S01]  /*0050*/  ISETP.NE.U32.AND P2, PT, R7, RZ, PT ;  /* 0x000000ff0700720c */ /* 0x000fe20003f45070 */
[----:B-1----:R-:W-:-:S06]  /*0060*/  IMAD.IADD R5, R9, 0x1, R8 ;  /* 0x0000000109057824 */ /* 0x002fcc00078e0208 */
[----:B0-----:R-:W0:Y:S02]  /*0070*/  MUFU.RCP R4, R4 ;  /* 0x0000000400047308 */ /* 0x001e240000001000 */
[----:B0-----:R-:W-:-:S06]  /*0080*/  VIADD R2, R4, 0xffffffe ;  /* 0x0ffffffe04027836 */ /* 0x001fcc0000000000 */
[----:B------:R0:W1:Y:S02]  /*0090*/  F2I.FTZ.U32.TRUNC.NTZ R3, R2 ;  /* 0x0000000200037305 */ /* 0x000064000021f000 */
[----:B0-----:R-:W-:Y:S02]  /*00a0*/  IMAD.MOV.U32 R2, RZ, RZ, RZ ;  /* 0x000000ffff027224 */ /* 0x001fe400078e00ff */
[----:B-1----:R-:W-:-:S04]  /*00b0*/  IMAD.MOV R0, RZ, RZ, -R3 ;  /* 0x000000ffff007224 */ /* 0x002fc800078e0a03 */
[----:B------:R-:W-:Y:S01]  /*00c0*/  IMAD R11, R0, R7, RZ ;  /* 0x00000007000b7224 */ /* 0x000fe200078e02ff */
[----:B------:R-:W-:-:S03]  /*00d0*/  IADD3 R0, PT, PT, R7, -0x1, R5 ;  /* 0xffffffff07007810 */ /* 0x000fc60007ffe005 */
[----:B------:R-:W-:-:S06]  /*00e0*/  IMAD.HI.U32 R3, R3, R11, R2 ;  /* 0x0000000b03037227 */ /* 0x000fcc00078e0002 */
[----:B------:R-:W-:-:S04]  /*00f0*/  IMAD.HI.U32 R4, R3, R0, RZ ;  /* 0x0000000003047227 */ /* 0x000fc800078e00ff */
[----:B------:R-:W-:-:S04]  /*0100*/  IMAD.MOV R3, RZ, RZ, -R4 ;  /* 0x000000ffff037224 */ /* 0x000fc800078e0a04 */
[----:B------:R-:W-:-:S05]  /*0110*/  IMAD R0, R7, R3, R0 ;  /* 0x0000000307007224 */ /* 0x000fca00078e0200 */
[----:B------:R-:W-:-:S13]  /*0120*/  ISETP.GE.U32.AND P0, PT, R0, R7, PT ;  /* 0x000000070000720c */ /* 0x000fda0003f06070 */
[----:B------:R-:W-:Y:S01]  /*0130*/  @P0 IMAD.IADD R0, R0, 0x1, -R7 ;  /* 0x0000000100000824 */ /* 0x000fe200078e0a07 */
[----:B------:R-:W-:-:S04]  /*0140*/  @P0 IADD3 R4, PT, PT, R4, 0x1, RZ ;  /* 0x0000000104040810 */ /* 0x000fc80007ffe0ff */
[----:B------:R-:W-:-:S13]  /*0150*/  ISETP.GE.U32.AND P1, PT, R0, R7, PT ;  /* 0x000000070000720c */ /* 0x000fda0003f26070 */
[----:B------:R-:W-:Y:S01]  /*0160*/  @P1 VIADD R4, R4, 0x1 ;  /* 0x0000000104041836 */ /* 0x000fe20000000000 */
[----:B------:R-:W-:-:S05]  /*0170*/  @!P2 LOP3.LUT R4, RZ, R7, RZ, 0x33, !PT ;  /* 0x00000007ff04a212 */ /* 0x000fca00078e33ff */
[----:B--2---:R-:W-:-:S05]  /*0180*/  IMAD R2, R4, UR4, RZ ;  /* 0x0000000404027c24 */ /* 0x004fca000f8e02ff */
[----:B------:R-:W-:-:S13]  /*0190*/  ISETP.GE.AND P0, PT, R2, R5, PT ;  /* 0x000000050200720c */ /* 0x000fda0003f06270 */
[----:B------:R-:W-:Y:S05]  /*01a0*/  @P0 EXIT ;  /* 0x000000000000094d */ /* 0x000fea0003800000 */
[C---:B------:R-:W-:Y:S01]  /*01b0*/  IMAD.IADD R3, R2.reuse, 0x1, -R9 ;  /* 0x0000000102037824 */ /* 0x040fe200078e0a09 */
[C---:B------:R-:W-:Y:S01]  /*01c0*/  ISETP.GE.AND P0, PT, R2.reuse, R9, PT ;  /* 0x000000090200720c */ /* 0x040fe20003f06270 */
[----:B------:R-:W0:Y:S01]  /*01d0*/  LDCU.64 UR4, c[0x0][0x358] ;  /* 0x00006b00ff0477ac */ /* 0x000e220008000a00 */
[C---:B------:R-:W-:Y:S02]  /*01e0*/  VIMNMX R8, PT, PT, R2.reuse, R8, PT ;  /* 0x0000000802087248 */ /* 0x040fe40003fe0100 */
[----:B------:R-:W-:Y:S02]  /*01f0*/  SEL R3, R3, RZ, P0 ;  /* 0x000000ff03037207 */ /* 0x000fe40000000000 */
[----:B------:R-:W-:Y:S02]  /*0200*/  VIADDMNMX.U32 R0, R2, R4, R5, PT ;  /* 0x0000000402007246 */ /* 0x000fe40003800005 */
[----:B------:R-:W-:-:S13]  /*0210*/  ISETP.GE.AND P0, PT, R3, R8, PT ;  /* 0x000000080300720c */ /* 0x000fda0003f06270 */
[----:B0-----:R-:W-:Y:S05]  /*0220*/  @P0 BRA `(.L_x_0) ;  /* 0x0000000000540947 */ /* 0x001fea0003800000 */
[----:B------:R-:W0:Y:S01]  /*0230*/  LDC.64 R4, c[0x0][0x380] ;  /* 0x0000e000ff047b82 */ /* 0x000e220000000a00 */
[----:B------:R-:W-:-:S07]  /*0240*/  IMAD.MOV.U32 R12, RZ, RZ, R8 ;  /* 0x000000ffff0c7224 */ /* 0x000fce00078e0008 */
[----:B------:R-:W1:Y:S02]  /*0250*/  LDC.64 R6, c[0x0][0x388] ;  /* 0x0000e200ff067b82 */ /* 0x000e640000000a00 */
.L_x_3:
[----:B------:R-:W-:-:S05]  /*0260*/  IMAD.IADD R8, R3, 0x1, R12 ;  /* 0x0000000103087824 */ /* 0x000fca00078e020c */
[----:B------:R-:W-:-:S04]  /*0270*/  LEA.HI R8, R8, R8, RZ, 0x1 ;  /* 0x0000000808087211 */ /* 0x000fc800078f08ff */
[----:B------:R-:W-:-:S05]  /*0280*/  SHF.R.S32.HI R13, RZ, 0x1, R8 ;  /* 0x00000001ff0d7819 */ /* 0x000fca0000011408 */
[----:B------:R-:W-:-:S05]  /*0290*/  IMAD.IADD R11, R2, 0x1, -R13 ;  /* 0x00000001020b7824 */ /* 0x000fca00078e0a0d */
[----:B------:R-:W-:-:S13]  /*02a0*/  ISETP.GE.AND P0, PT, R11, 0x1, PT ;  /* 0x000000010b00780c */ /* 0x000fda0003f06270 */
[----:B------:R-:W-:Y:S05]  /*02b0*/  @!P0 BRA `(.L_x_1) ;  /* 0x00000000001c8947 */ /* 0x000fea0003800000 */
[----:B------:R-:W-:Y:S01]  /*02c0*/  IADD3 R11, PT, PT, R11, -0x1, RZ ;  /* 0xffffffff0b0b7810 */ /* 0x000fe20007ffe0ff */
[----:B0-----:R-:W-:-:S04]  /*02d0*/  IMAD.WIDE R8, R13, 0x4, R4 ;  /* 0x000000040d087825 */ /* 0x001fc800078e0204 */
[----:B-1----:R-:W-:Y:S02]  /*02e0*/  IMAD.WIDE.U32 R10, R11, 0x4, R6 ;  /* 0x000000040b0a7825 */ /* 0x002fe400078e0006 */
[----:B------:R-:W2:Y:S04]  /*02f0*/  LDG.E R8, desc[UR4][R8.64] ;  /* 0x0000000408087981 */ /* 0x000ea8000c1e1900 */
[----:B------:R-:W2:Y:S02]  /*0300*/  LDG.E R11, desc[UR4][R10.64] ;  /* 0x000000040a0b7981 */ /* 0x000ea4000c1e1900 */
[----:B--2---:R-:W-:-:S13]  /*0310*/  ISETP.GE.AND P0, PT, R8, R11, PT ;  /* 0x0000000b0800720c */ /* 0x004fda0003f06270 */
[----:B------:R-:W-:Y:S05]  /*0320*/  @P0 BRA `(.L_x_2) ;  /* 0x0000000000080947 */ /* 0x000fea0003800000 */
.L_x_1:
[----:B------:R-:W-:Y:S02]  /*0330*/  VIADD R3, R13, 0x1 ;  /* 0x000000010d037836 */ /* 0x000fe40000000000 */
[----:B------:R-:W-:-:S07]  /*0340*/  IMAD.MOV.U32 R13, RZ, RZ, R12 ;  /* 0x000000ffff0d7224 */ /* 0x000fce00078e000c */
.L_x_2:
[----:B------:R-:W-:Y:S01]  /*0350*/  ISETP.GE.AND P0, PT, R3, R13, PT ;  /* 0x0000000d0300720c */ /* 0x000fe20003f06270 */
[----:B------:R-:W-:-:S12]  /*0360*/  IMAD.MOV.U32 R12, RZ, RZ, R13 ;  /* 0x000000ffff0c7224 */ /* 0x000fd800078e000d */
[----:B------:R-:W-:Y:S05]  /*0370*/  @!P0 BRA `(.L_x_3) ;  /* 0xfffffffc00b88947 */ /* 0x000fea000383ffff */
.L_x_0:
[----:B-1----:R-:W0:Y:S02]  /*0380*/  LDC.64 R6, c[0x0][0x398] ;  /* 0x0000e600ff067b82 */ /* 0x002e240000000a00 */
[C---:B0-----:R-:W-:Y:S01]  /*0390*/  IMAD.IADD R4, R0.reuse, 0x1, -R7 ;  /* 0x0000000100047824 */ /* 0x041fe200078e0a07 */
[C---:B------:R-:W-:Y:S02]  /*03a0*/  ISETP.GE.AND P0, PT, R0.reuse, R7, PT ;  /* 0x000000070000720c */ /* 0x040fe40003f06270 */
[----:B------:R-:W-:Y:S02]  /*03b0*/  VIMNMX R5, PT, PT, R0, R6, PT ;  /* 0x0000000600057248 */ /* 0x000fe40003fe0100 */
[----:B------:R-:W-:-:S04]  /*03c0*/  SEL R4, R4, RZ, P0 ;  /* 0x000000ff04047207 */ /* 0x000fc80000000000 */
[----:B------:R-:W-:-:S13]  /*03d0*/  ISETP.GE.AND P0, PT, R4, R5, PT ;  /* 0x000000050400720c */ /* 0x000fda0003f06270 */
[----:B------:R-:W-:Y:S05]  /*03e0*/  @P0 BRA `(.L_x_4) ;  /* 0x0000000000500947 */ /* 0x000fea0003800000 */
[----:B------:R-:W0:Y:S08]  /*03f0*/  LDC.64 R6, c[0x0][0x380] ;  /* 0x0000e000ff067b82 */ /* 0x000e300000000a00 */
[----:B------:R-:W1:Y:S02]  /*0400*/  LDC.64 R8, c[0x0][0x388] ;  /* 0x0000e200ff087b82 */ /* 0x000e640000000a00 */
.L_x_7:
[----:B------:R-:W-:-:S05]  /*0410*/  IMAD.IADD R10, R4, 0x1, R5 ;  /* 0x00000001040a7824 */ /* 0x000fca00078e0205 */
[----:B------:R-:W-:-:S04]  /*0420*/  LEA.HI R10, R10, R10, RZ, 0x1 ;  /* 0x0000000a0a0a7211 */ /* 0x000fc800078f08ff */
[----:B------:R-:W-:-:S04]  /*0430*/  SHF.R.S32.HI R15, RZ, 0x1, R10 ;  /* 0x00000001ff0f7819 */ /* 0x000fc8000001140a */
[----:B------:R-:W-:-:S04]  /*0440*/  IADD3 R13, PT, PT, R0, -R15, RZ ;  /* 0x8000000f000d7210 */ /* 0x000fc80007ffe0ff */
[----:B------:R-:W-:-:S13]  /*0450*/  ISETP.GE.AND P0, PT, R13, 0x1, PT ;  /* 0x000000010d00780c */ /* 0x000fda0003f06270 */
[----:B------:R-:W-:Y:S05]  /*0460*/  @!P0 BRA `(.L_x_5) ;  /* 0x00000000001c8947 */ /* 0x000fea0003800000 */
[----:B------:R-:W-:Y:S02]  /*0470*/  VIADD R13, R13, 0xffffffff ;  /* 0xffffffff0d0d7836 */ /* 0x000fe40000000000 */
[----:B0-----:R-:W-:-:S04]  /*0480*/  IMAD.WIDE R10, R15, 0x4, R6 ;  /* 0x000000040f0a7825 */ /* 0x001fc800078e0206 */
[----:B-1----:R-:W-:Y:S02]  /*0490*/  IMAD.WIDE.U32 R12, R13, 0x4, R8 ;  /* 0x000000040d0c7825 */ /* 0x002fe400078e0008 */
[----:B------:R-:W2:Y:S04]  /*04a0*/  LDG.E R10, desc[UR4][R10.64] ;  /* 0x000000040a0a7981 */ /* 0x000ea8000c1e1900 */
[----:B------:R-:W2:Y:S02]  /*04b0*/  LDG.E R13, desc[UR4][R12.64] ;  /* 0x000000040c0d7981 */ /* 0x000ea4000c1e1900 */
[----:B--2---:R-:W-:-:S13]  /*04c0*/  ISETP.GE.AND P0, PT, R10, R13, PT ;  /* 0x0000000d0a00720c */ /* 0x004fda0003f06270 */
[----:B------:R-:W-:Y:S05]  /*04d0*/  @P0 BRA `(.L_x_6) ;  /* 0x0000000000080947 */ /* 0x000fea0003800000 */
.L_x_5:
[----:B------:R-:W-:Y:S02]  /*04e0*/  VIADD R4, R15, 0x1 ;  /* 0x000000010f047836 */ /* 0x000fe40000000000 */
[----:B------:R-:W-:-:S07]  /*04f0*/  IMAD.MOV.U32 R15, RZ, RZ, R5 ;  /* 0x000000ffff0f7224 */ /* 0x000fce00078e0005 */
.L_x_6:
[----:B------:R-:W-:Y:S01]  /*0500*/  ISETP.GE.AND P0, PT, R4, R15, PT ;  /* 0x0000000f0400720c */ /* 0x000fe20003f06270 */
[----:B------:R-:W-:-:S12]  /*0510*/  IMAD.MOV.U32 R5, RZ, RZ, R15 ;  /* 0x000000ffff057224 */ /* 0x000fd800078e000f */
[----:B------:R-:W-:Y:S05]  /*0520*/  @!P0 BRA `(.L_x_7) ;  /* 0xfffffffc00b88947 */ /* 0x000fea000383ffff */
.L_x_4:
[----:B------:R-:W2:Y:S01]  /*0530*/  S2R R14, SR_TID.X ;  /* 0x00000000000e7919 */ /* 0x000ea20000002100 */
[----:B0-----:R-:W-:Y:S01]  /*0540*/  IADD3 R6, PT, PT, R4, -R3, RZ ;  /* 0x8000000304067210 */ /* 0x001fe20007ffe0ff */
[----:B------:R-:W-:Y:S01]  /*0550*/  IMAD.IADD R7, R2, 0x1, -R3 ;  /* 0x0000000102077824 */ /* 0x000fe200078e0a03 */
[----:B------:R-:W-:Y:S04]  /*0560*/  BSSY.RECONVERGENT B0, `(.L_x_8) ;  /* 0x0000014000007945 */ /* 0x000fe80003800200 */
[----:B------:R-:W-:Y:S02]  /*0570*/  IADD3 R5, PT, PT, R0, -R7, -R4 ;  /* 0x8000000700057210 */ /* 0x000fe40007ffe804 */
[C---:B--2---:R-:W-:Y:S02]  /*0580*/  ISETP.GE.AND P2, PT, R14.reuse, R6, PT ;  /* 0x000000060e00720c */ /* 0x044fe40003f46270 */
[----:B------:R-:W-:-:S02]  /*0590*/  ISETP.NE.AND P0, PT, R14, RZ, PT ;  /* 0x000000ff0e00720c */ /* 0x000fc40003f05270 */
[----:B------:R-:W-:-:S09]  /*05a0*/  ISETP.GE.AND P1, PT, R14, R5, PT ;  /* 0x000000050e00720c */ /* 0x000fd20003f26270 */
[----:B------:R-:W-:Y:S05]  /*05b0*/  @P2 BRA `(.L_x_9) ;  /* 0x0000000000382947 */ /* 0x000fea0003800000 */
[----:B------:R-:W0:Y:S01]  /*05c0*/  S2R R13, SR_CgaCtaId ;  /* 0x00000000000d7919 */ /* 0x000e220000008800 */
[----:B------:R-:W2:Y:S01]  /*05d0*/  LDC R17, c[0x0][0x360] ;  /* 0x0000d800ff117b82 */ /* 0x000ea20000000800 */
[----:B------:R-:W-:Y:S01]  /*05e0*/  MOV R10, 0x400 ;  /* 0x00000400000a7802 */ /* 0x000fe20000000f00 */
[----:B------:R-:W-:-:S06]  /*05f0*/  IMAD.MOV.U32 R12, RZ, RZ, R14 ;  /* 0x000000ffff0c7224 */ /* 0x000fcc00078e000e */
[----:B-1----:R-:W1:Y:S01]  /*0600*/  LDC.64 R8, c[0x0][0x380] ;  /* 0x0000e000ff087b82 */ /* 0x002e620000000a00 */
[----:B0-----:R-:W-:-:S07]  /*0610*/  LEA R13, R13, R10, 0x18 ;  /* 0x0000000a0d0d7211 */ /* 0x001fce00078ec0ff */
.L_x_10:
[----:B------:R-:W-:-:S04]  /*0620*/  IMAD.IADD R11, R12, 0x1, R3 ;  /* 0x000000010c0b7824 */ /* 0x000fc800078e0203 */
[----:B01----:R-:W-:-:S06]  /*0630*/  IMAD.WIDE R10, R11, 0x4, R8 ;  /* 0x000000040b0a7825 */ /* 0x003fcc00078e0208 */
[----:B------:R-:W3:Y:S01]  /*0640*/  LDG.E R10, desc[UR4][R10.64] ;  /* 0x000000040a0a7981 */ /* 0x000ee2000c1e1900 */
[----:B------:R-:W-:Y:S02]  /*0650*/  IMAD R15, R12, 0x4, R13 ;  /* 0x000000040c0f7824 */ /* 0x000fe400078e020d */
[----:B--2---:R-:W-:-:S05]  /*0660*/  IMAD.IADD R12, R17, 0x1, R12 ;  /* 0x00000001110c7824 */ /* 0x004fca00078e020c */
[----:B------:R-:W-:Y:S01]  /*0670*/  ISETP.GE.AND P2, PT, R12, R6, PT ;  /* 0x000000060c00720c */ /* 0x000fe20003f46270 */
[----:B---3--:R0:W-:-:S12]  /*0680*/  STS [R15], R10 ;  /* 0x0000000a0f007388 */ /* 0x0081d80000000800 */
[----:B------:R-:W-:Y:S05]  /*0690*/  @!P2 BRA `(.L_x_10) ;  /* 0xfffffffc00e0a947 */ /* 0x000fea000383ffff */
.L_x_9:
[----:B------:R-:W-:Y:S05]  /*06a0*/  BSYNC.RECONVERGENT B0 ;  /* 0x0000000000007941 */ /* 0x000fea0003800200 */
.L_x_8:
[----:B------:R-:W-:Y:S04]  /*06b0*/  BSSY.RECONVERGENT B0, `(.L_x_11) ;  /* 0x0000010000007945 */ /* 0x000fe80003800200 */
[----:B------:R-:W-:Y:S05]  /*06c0*/  @P1 BRA `(.L_x_12) ;  /* 0x0000000000381947 */ /* 0x000fea0003800000 */
[----:B------:R-:W2:Y:S01]  /*06d0*/  S2R R11, SR_CgaCtaId ;  /* 0x00000000000b7919 */ /* 0x000ea20000008800 */
[----:B0-----:R-:W0:Y:S01]  /*06e0*/  LDC R15, c[0x0][0x360] ;  /* 0x0000d800ff0f7b82 */ /* 0x001e220000000800 */
[----:B------:R-:W-:-:S05]  /*06f0*/  MOV R10, 0x400 ;  /* 0x00000400000a7802 */ /* 0x000fca0000000f00 */
[----:B------:R-:W-:Y:S02]  /*0700*/  VIADD R10, R10, 0x400 ;  /* 0x000004000a0a7836 */ /* 0x000fe40000000000 */
[----:B-1----:R-:W1:Y:S03]  /*0710*/  LDC.64 R8, c[0x0][0x388] ;  /* 0x0000e200ff087b82 */ /* 0x002e660000000a00 */
[----:B--2---:R-:W-:-:S07]  /*0720*/  LEA R12, R11, R10, 0x18 ;  /* 0x0000000a0b0c7211 */ /* 0x004fce00078ec0ff */
.L_x_13:
[----:B------:R-:W-:-:S05]  /*0730*/  IADD3 R11, PT, PT, R7, R14, RZ ;  /* 0x0000000e070b7210 */ /* 0x000fca0007ffe0ff */
[----:B-12---:R-:W-:-:S06]  /*0740*/  IMAD.WIDE R10, R11, 0x4, R8 ;  /* 0x000000040b0a7825 */ /* 0x006fcc00078e0208 */
[----:B------:R-:W2:Y:S01]  /*0750*/  LDG.E R10, desc[UR4][R10.64] ;  /* 0x000000040a0a7981 */ /* 0x000ea2000c1e1900 */
[----:B------:R-:W-:Y:S02]  /*0760*/  IMAD R13, R14, 0x4, R12 ;  /* 0x000000040e0d7824 */ /* 0x000fe400078e020c */
[----:B0-----:R-:W-:-:S05]  /*0770*/  IMAD.IADD R14, R15, 0x1, R14 ;  /* 0x000000010f0e7824 */ /* 0x001fca00078e020e */
[----:B------:R-:W-:Y:S01]  /*0780*/  ISETP.GE.AND P1, PT, R14, R5, PT ;  /* 0x000000050e00720c */ /* 0x000fe20003f26270 */
[----:B--2---:R2:W-:-:S12]  /*0790*/  STS [R13], R10 ;  /* 0x0000000a0d007388 */ /* 0x0045d80000000800 */
[----:B------:R-:W-:Y:S05]  /*07a0*/  @!P1 BRA `(.L_x_13) ;  /* 0xfffffffc00e09947 */ /* 0x000fea000383ffff */
.L_x_12:
[----:B------:R-:W-:Y:S05]  /*07b0*/  BSYNC.RECONVERGENT B0 ;  /* 0x0000000000007941 */ /* 0x000fea0003800200 */
.L_x_11:
[----:B------:R-:W-:Y:S06]  /*07c0*/  BAR.SYNC.DEFER_BLOCKING 0x0 ;  /* 0x0000000000007b1d */ /* 0x000fec0000010000 */
[----:B------:R-:W-:Y:S05]  /*07d0*/  @P0 EXIT ;  /* 0x000000000000094d */ /* 0x000fea0003800000 */
[----:B------:R-:W-:Y:S01]  /*07e0*/  VIMNMX R7, PT, PT, R6, R5, PT ;  /* 0x0000000506077248 */ /* 0x000fe20003fe0100 */
[----:B0-----:R-:W-:Y:S02]  /*07f0*/  IMAD.MOV.U32 R15, RZ, RZ, RZ ;  /* 0x000000ffff0f7224 */ /* 0x001fe400078e00ff */
[----:B-1----:R-:W-:Y:S01]  /*0800*/  IMAD.MOV.U32 R9, RZ, RZ, RZ ;  /* 0x000000ffff097224 */ /* 0x002fe200078e00ff */
[----:B------:R-:W-:Y:S01]  /*0810*/  ISETP.GE.AND P0, PT, R7, 0x1, PT ;  /* 0x000000010700780c */ /* 0x000fe20003f06270 */
[----:B------:R-:W-:-:S12]  /*0820*/  IMAD.MOV.U32 R7, RZ, RZ, RZ ;  /* 0x000000ffff077224 */ /* 0x000fd800078e00ff */
[----:B------:R-:W-:Y:S05]  /*0830*/  @!P0 BRA `(.L_x_14) ;  /* 0x0000000000608947 */ /* 0x000fea0003800000 */
[----:B------:R-:W0:Y:S01]  /*0840*/  S2R R8, SR_CgaCtaId ;  /* 0x0000000000087919 */ /* 0x000e220000008800 */
[----:B--2---:R-:W1:Y:S01]  /*0850*/  LDC.64 R10, c[0x0][0x390] ;  /* 0x0000e400ff0a7b82 */ /* 0x004e620000000a00 */
[----:B------:R-:W-:Y:S01]  /*0860*/  MOV R7, 0x400 ;  /* 0x0000040000077802 */ /* 0x000fe20000000f00 */
[----:B------:R-:W-:-:S03]  /*0870*/  IMAD.MOV.U32 R15, RZ, RZ, RZ ;  /* 0x000000ffff0f7224 */ /* 0x000fc600078e00ff */
[----:B------:R-:W-:Y:S01]  /*0880*/  IADD3 R9, PT, PT, R7, 0x400, RZ ;  /* 0x0000040007097810 */ /* 0x000fe20007ffe0ff */
[----:B-1----:R-:W-:Y:S01]  /*0890*/  IMAD.WIDE R10, R2, 0x4, R10 ;  /* 0x00000004020a7825 */ /* 0x002fe200078e020a */
[----:B0-----:R-:W-:-:S03]  /*08a0*/  LEA R16, R8, R7, 0x18 ;  /* 0x0000000708107211 */ /* 0x001fc600078ec0ff */
[----:B------:R-:W-:Y:S01]  /*08b0*/  IMAD.MOV.U32 R7, RZ, RZ, RZ ;  /* 0x000000ffff077224 */ /* 0x000fe200078e00ff */
[----:B------:R-:W-:Y:S01]  /*08c0*/  LEA R18, R8, R9, 0x18 ;  /* 0x0000000908127211 */ /* 0x000fe200078ec0ff */
[----:B------:R-:W-:-:S07]  /*08d0*/  IMAD.MOV.U32 R9, RZ, RZ, RZ ;  /* 0x000000ffff097224 */ /* 0x000fce00078e00ff */
.L_x_15:
[----:B------:R-:W-:Y:S02]  /*08e0*/  IMAD R14, R9, 0x4, R18 ;  /* 0x00000004090e7824 */ /* 0x000fe400078e0212 */
[----:B------:R-:W-:Y:S02]  /*08f0*/  IMAD R8, R15, 0x4, R16 ;  /* 0x000000040f087824 */ /* 0x000fe400078e0210 */
[C---:B------:R-:W-:Y:S02]  /*0900*/  IMAD.WIDE.U32 R12, R7.reuse, 0x4, R10 ;  /* 0x00000004070c7825 */ /* 0x040fe400078e000a */
[----:B------:R-:W-:Y:S02]  /*0910*/  LDS R14, [R14] ;  /* 0x000000000e0e7984 */ /* 0x000fe40000000800 */
[----:B------:R-:W-:Y:S02]  /*0920*/  VIADD R7, R7, 0x1 ;  /* 0x0000000107077836 */ /* 0x000fe40000000000 */
[----:B------:R-:W0:Y:S02]  /*0930*/  LDS R17, [R8] ;  /* 0x0000000008117984 */ /* 0x000e240000000800 */
[----:B0-----:R-:W-:-:S13]  /*0940*/  ISETP.GT.AND P0, PT, R17, R14, PT ;  /* 0x0000000e1100720c */ /* 0x001fda0003f04270 */
[----:B------:R-:W-:Y:S01]  /*0950*/  @!P0 VIADD R15, R15, 0x1 ;  /* 0x000000010f0f8836 */ /* 0x000fe20000000000 */
[----:B------:R-:W-:Y:S01]  /*0960*/  @P0 IADD3 R9, PT, PT, R9, 0x1, RZ ;  /* 0x0000000109090810 */ /* 0x000fe20007ffe0ff */
[----:B------:R0:W-:Y:S03]  /*0970*/  @!P0 STG.E desc[UR4][R12.64], R17 ;  /* 0x000000110c008986 */ /* 0x0001e6000c101904 */
[----:B------:R-:W-:Y:S01]  /*0980*/  ISETP.LT.AND P1, PT, R15, R6, PT ;  /* 0x000000060f00720c */ /* 0x000fe20003f21270 */
[----:B------:R0:W-:Y:S01]  /*0990*/  @P0 STG.E desc[UR4][R12.64], R14 ;  /* 0x0000000e0c000986 */ /* 0x0001e2000c101904 */
[----:B------:R-:W-:-:S13]  /*09a0*/  ISETP.GE.AND P0, PT, R9, R5, PT ;  /* 0x000000050900720c */ /* 0x000fda0003f06270 */
[----:B0-----:R-:W-:Y:S05]  /*09b0*/  @!P0 BRA P1, `(.L_x_15) ;  /* 0xfffffffc00c88947 */ /* 0x001fea000083ffff */
.L_x_14:
[----:B------:R-:W-:-:S13]  /*09c0*/  ISETP.GE.AND P0, PT, R15, R6, PT ;  /* 0x000000060f00720c */ /* 0x000fda0003f06270 */
[----:B------:R-:W-:Y:S05]  /*09d0*/  @P0 BRA `(.L_x_16) ;  /* 0x0000000400f40947 */ /* 0x000fea0003800000 */
[-CC-:B------:R-:W-:Y:S01]  /*09e0*/  IADD3 R8, PT, PT, R4, -R3.reuse, -R15.reuse ;  /* 0x8000000304087210 */ /* 0x180fe20007ffe80f */
[----:B--2---:R-:W-:Y:S01]  /*09f0*/  IMAD.MOV.U32 R13, RZ, RZ, R15 ;  /* 0x000000ffff0d7224 */ /* 0x004fe200078e000f */
[----:B------:R-:W-:Y:S02]  /*0a00*/  IADD3 R10, PT, PT, R15, R3, -R4 ;  /* 0x000000030f0a7210 */ /* 0x000fe40007ffe804 */
[----:B------:R-:W-:Y:S02]  /*0a10*/  LOP3.LUT P1, R12, R8, 0x3, RZ, 0xc0, !PT ;  /* 0x00000003080c7812 */ /* 0x000fe4000782c0ff */
[----:B------:R-:W-:-:S11]  /*0a20*/  ISETP.GT.U32.AND P0, PT, R10, -0x4, PT ;  /* 0xfffffffc0a00780c */ /* 0x000fd60003f04070 */
[----:B------:R-:W-:Y:S05]  /*0a30*/  @!P1 BRA `(.L_x_17) ;  /* 0x0000000000589947 */ /* 0x000fea0003800000 */
[----:B------:R-:W0:Y:S01]  /*0a40*/  S2R R13, SR_CgaCtaId ;  /* 0x00000000000d7919 */ /* 0x000e220000008800 */
[----:B------:R-:W1:Y:S01]  /*0a50*/  LDCU.64 UR6, c[0x0][0x390] ;  /* 0x00007200ff0677ac */ /* 0x000e620008000a00 */
[C---:B------:R-:W-:Y:S01]  /*0a60*/  IMAD.WIDE.U32 R10, R7.reuse, 0x4, RZ ;  /* 0x00000004070a7825 */ /* 0x040fe200078e00ff */
[----:B------:R-:W-:Y:S02]  /*0a70*/  MOV R8, 0x400 ;  /* 0x0000040000087802 */ /* 0x000fe40000000f00 */
[----:B------:R-:W-:Y:S01]  /*0a80*/  IADD3 R7, PT, PT, R7, R12, RZ ;  /* 0x0000000c07077210 */ /* 0x000fe20007ffe0ff */
[----:B------:R-:W-:-:S03]  /*0a90*/  IMAD.WIDE R10, R2, 0x4, R10 ;  /* 0x00000004020a7825 */ /* 0x000fc600078e020a */
[----:B-1----:R-:W-:-:S04]  /*0aa0*/  IADD3 R14, P1, PT, R10, UR6, RZ ;  /* 0x000000060a0e7c10 */ /* 0x002fc8000ff3e0ff */
[----:B------:R-:W-:Y:S02]  /*0ab0*/  IADD3.X R17, PT, PT, R11, UR7, RZ, P1, !PT ;  /* 0x000000070b117c10 */ /* 0x000fe40008ffe4ff */
[----:B0-----:R-:W-:Y:S01]  /*0ac0*/  LEA R8, R13, R8, 0x18 ;  /* 0x000000080d087211 */ /* 0x001fe200078ec0ff */
[----:B------:R-:W-:Y:S02]  /*0ad0*/  IMAD.IADD R13, R12, 0x1, R15 ;  /* 0x000000010c0d7824 */ /* 0x000fe400078e020f */
[----:B------:R-:W-:Y:S02]  /*0ae0*/  IMAD.MOV R12, RZ, RZ, -R12 ;  /* 0x000000ffff0c7224 */ /* 0x000fe400078e0a0c */
[----:B------:R-:W-:-:S07]  /*0af0*/  IMAD R8, R15, 0x4, R8 ;  /* 0x000000040f087824 */ /* 0x000fce00078e0208 */
.L_x_18:
[----:B0-----:R0:W1:Y:S01]  /*0b00*/  LDS R15, [R8] ;  /* 0x00000000080f7984 */ /* 0x0010620000000800 */
[----:B------:R-:W-:Y:S01]  /*0b10*/  IMAD.MOV.U32 R10, RZ, RZ, R14 ;  /* 0x000000ffff0a7224 */ /* 0x000fe200078e000e */
[----:B------:R-:W-:Y:S01]  /*0b20*/  IADD3 R14, P2, PT, R14, 0x4, RZ ;  /* 0x000000040e0e7810 */ /* 0x000fe20007f5e0ff */
[----:B------:R-:W-:Y:S02]  /*0b30*/  IMAD.MOV.U32 R11, RZ, RZ, R17 ;  /* 0x000000ffff0b7224 */ /* 0x000fe400078e0011 */
[----:B------:R-:W-:Y:S01]  /*0b40*/  VIADD R12, R12, 0x1 ;  /* 0x000000010c0c7836 */ /* 0x000fe20000000000 */
[----:B------:R-:W-:Y:S01]  /*0b50*/  IADD3.X R17, PT, PT, RZ, R17, RZ, P2, !PT ;  /* 0x00000011ff117210 */ /* 0x000fe200017fe4ff */
[----:B0-----:R-:W-:-:S03]  /*0b60*/  VIADD R8, R8, 0x4 ;  /* 0x0000000408087836 */ /* 0x001fc60000000000 */
[----:B------:R-:W-:Y:S01]  /*0b70*/  ISETP.NE.AND P1, PT, R12, RZ, PT ;  /* 0x000000ff0c00720c */ /* 0x000fe20003f25270 */
[----:B-1----:R0:W-:-:S12]  /*0b80*/  STG.E desc[UR4][R10.64], R15 ;  /* 0x0000000f0a007986 */ /* 0x0021d8000c101904 */
[----:B------:R-:W-:Y:S05]  /*0b90*/  @P1 BRA `(.L_x_18) ;  /* 0xfffffffc00d81947 */ /* 0x000fea000383ffff */
.L_x_17:
[----:B------:R-:W-:Y:S05]  /*0ba0*/  @P0 BRA `(.L_x_16) ;  /* 0x0000000400800947 */ /* 0x000fea0003800000 */
[----:B0-----:R-:W0:Y:S01]  /*0bb0*/  S2R R15, SR_CgaCtaId ;  /* 0x00000000000f7919 */ /* 0x001e220000008800 */
[----:B------:R-:W1:Y:S01]  /*0bc0*/  LDCU.64 UR6, c[0x0][0x390] ;  /* 0x00007200ff0677ac */ /* 0x000e620008000a00 */
[----:B------:R-:W-:Y:S01]  /*0bd0*/  IMAD.WIDE.U32 R10, R7, 0x4, RZ ;  /* 0x00000004070a7825 */ /* 0x000fe200078e00ff */
[----:B------:R-:W-:-:S03]  /*0be0*/  MOV R8, 0x400 ;  /* 0x0000040000087802 */ /* 0x000fc60000000f00 */
[----:B------:R-:W-:Y:S02]  /*0bf0*/  IMAD.IADD R12, R6, 0x1, -R13 ;  /* 0x00000001060c7824 */ /* 0x000fe400078e0a0d */
[----:B------:R-:W-:-:S03]  /*0c00*/  IMAD.WIDE R10, R2, 0x4, R10 ;  /* 0x00000004020a7825 */ /* 0x000fc600078e020a */
[----:B------:R-:W-:Y:S02]  /*0c10*/  ISETP.GT.AND P1, PT, R12, 0xc, PT ;  /* 0x0000000c0c00780c */ /* 0x000fe40003f24270 */
[----:B-1----:R-:W-:-:S04]  /*0c20*/  IADD3 R10, P2, PT, R10, UR6, RZ ;  /* 0x000000060a0a7c10 */ /* 0x002fc8000ff5e0ff */
[----:B------:R-:W-:-:S04]  /*0c30*/  IADD3 R10, P0, PT, R10, 0x8, RZ ;  /* 0x000000080a0a7810 */ /* 0x000fc80007f1e0ff */
[----:B------:R-:W-:Y:S02]  /*0c40*/  IADD3.X R11, PT, PT, RZ, UR7, R11, P0, P2 ;  /* 0x00000007ff0b7c10 */ /* 0x000fe400087e440b */
[----:B------:R-:W-:Y:S02]  /*0c50*/  PLOP3.LUT P0, PT, PT, PT, PT, 0x80, 0x8 ;  /* 0x000000000008781c */ /* 0x000fe40003f0f070 */
[----:B0-----:R-:W-:-:S05]  /*0c60*/  LEA R8, R15, R8, 0x18 ;  /* 0x000000080f087211 */ /* 0x001fca00078ec0ff */
[----:B------:R-:W-:-:S04]  /*0c70*/  IMAD R8, R13, 0x4, R8 ;  /* 0x000000040d087824 */ /* 0x000fc800078e0208 */
[----:B------:R-:W-:Y:S01]  /*0c80*/  VIADD R8, R8, 0x8 ;  /* 0x0000000808087836 */ /* 0x000fe20000000000 */
[----:B------:R-:W-:Y:S06]  /*0c90*/  @!P1 BRA `(.L_x_19) ;  /* 0x0000000000ac9947 */ /* 0x000fec0003800000 */
[----:B------:R-:W-:Y:S01]  /*0ca0*/  PLOP3.LUT P0, PT, PT, PT, PT, 0x8, 0x80 ;  /* 0x000000000080781c */ /* 0x000fe20003f0e170 */
[----:B------:R-:W-:-:S12]  /*0cb0*/  VIADD R12, R6, 0xfffffff4 ;  /* 0xfffffff4060c7836 */ /* 0x000fd80000000000 */
.L_x_20:
[----:B------:R-:W0:Y:S01]  /*0cc0*/  LDS R15, [R8+-0x8] ;  /* 0xfffff800080f7984 */ /* 0x000e220000000800 */
[----:B------:R-:W-:Y:S02]  /*0cd0*/  VIADD R13, R13, 0x10 ;  /* 0x000000100d0d7836 */ /* 0x000fe40000000000 */
[----:B------:R-:W-:Y:S01]  /*0ce0*/  VIADD R7, R7, 0x10 ;  /* 0x0000001007077836 */ /* 0x000fe20000000000 */
[----:B------:R-:W1:Y:S02]  /*0cf0*/  LDS R17, [R8+-0x4] ;  /* 0xfffffc0008117984 */ /* 0x000e640000000800 */
[----:B------:R-:W-:Y:S02]  /*0d00*/  ISETP.GE.AND P1, PT, R13, R12, PT ;  /* 0x0000000c0d00720c */ /* 0x000fe40003f26270 */
[----:B------:R-:W2:Y:S04]  /*0d10*/  LDS R19, [R8] ;  /* 0x0000000008137984 */ /* 0x000ea80000000800 */
[----:B------:R-:W3:Y:S04]  /*0d20*/  LDS R21, [R8+0x4] ;  /* 0x0000040008157984 */ /* 0x000ee80000000800 */
[----:B------:R-:W4:Y:S04]  /*0d30*/  LDS R14, [R8+0x18] ;  /* 0x00001800080e7984 */ /* 0x000f280000000800 */
[----:B------:R-:W5:Y:S04]  /*0d40*/  LDS R23, [R8+0x8] ;  /* 0x0000080008177984 */ /* 0x000f680000000800 */
[----:B------:R-:W5:Y:S04]  /*0d50*/  LDS R25, [R8+0xc] ;  /* 0x00000c0008197984 */ /* 0x000f680000000800 */
[----:B------:R-:W5:Y:S04]  /*0d60*/  LDS R27, [R8+0x10] ;  /* 0x00001000081b7984 */ /* 0x000f680000000800 */
[----:B------:R-:W5:Y:S04]  /*0d70*/  LDS R29, [R8+0x14] ;  /* 0x00001400081d7984 */ /* 0x000f680000000800 */
[----:B------:R-:W5:Y:S04]  /*0d80*/  LDS R16, [R8+0x1c] ;  /* 0x00001c0008107984 */ /* 0x000f680000000800 */
[----:B0-----:R-:W-:Y:S04]  /*0d90*/  STG.E desc[UR4][R10.64+-0x8], R15 ;  /* 0xfffff80f0a007986 */ /* 0x001fe8000c101904 */
[----:B-1----:R-:W-:Y:S04]  /*0da0*/  STG.E desc[UR4][R10.64+-0x4], R17 ;  /* 0xfffffc110a007986 */ /* 0x002fe8000c101904 */
[----:B--2---:R-:W-:Y:S04]  /*0db0*/  STG.E desc[UR4][R10.64], R19 ;  /* 0x000000130a007986 */ /* 0x004fe8000c101904 */
[----:B------:R-:W0:Y:S04]  /*0dc0*/  LDS R18, [R8+0x20] ;  /* 0x0000200008127984 */ /* 0x000e280000000800 */
[----:B------:R-:W1:Y:S04]  /*0dd0*/  LDS R15, [R8+0x24] ;  /* 0x00002400080f7984 */ /* 0x000e680000000800 */
[----:B------:R-:W2:Y:S04]  /*0de0*/  LDS R17, [R8+0x28] ;  /* 0x0000280008117984 */ /* 0x000ea80000000800 */
[----:B------:R-:W2:Y:S04]  /*0df0*/  LDS R19, [R8+0x2c] ;  /* 0x00002c0008137984 */ /* 0x000ea80000000800 */
[----:B------:R-:W2:Y:S04]  /*0e00*/  LDS R20, [R8+0x30] ;  /* 0x0000300008147984 */ /* 0x000ea80000000800 */
[----:B------:R5:W2:Y:S04]  /*0e10*/  LDS R22, [R8+0x34] ;  /* 0x0000340008167984 */ /* 0x000aa80000000800 */
[----:B---3--:R3:W-:Y:S04]  /*0e20*/  STG.E desc[UR4][R10.64+0x4], R21 ;  /* 0x000004150a007986 */ /* 0x0087e8000c101904 */
[----:B----4-:R4:W-:Y:S01]  /*0e30*/  STG.E desc[UR4][R10.64+0x18], R14 ;  /* 0x0000180e0a007986 */ /* 0x0109e2000c101904 */
[----:B-----5:R-:W-:-:S03]  /*0e40*/  VIADD R8, R8, 0x40 ;  /* 0x0000004008087836 */ /* 0x020fc60000000000 */
[----:B------:R-:W-:Y:S01]  /*0e50*/  STG.E desc[UR4][R10.64+0x8], R23 ;  /* 0x000008170a007986 */ /* 0x000fe2000c101904 */
[----:B---3--:R-:W-:-:S03]  /*0e60*/  IADD3 R21, P2, PT, R10, 0x40, RZ ;  /* 0x000000400a157810 */ /* 0x008fc60007f5e0ff */
[----:B------:R-:W-:Y:S01]  /*0e70*/  STG.E desc[UR4][R10.64+0xc], R25 ;  /* 0x00000c190a007986 */ /* 0x000fe2000c101904 */
[----:B----4-:R-:W-:-:S03]  /*0e80*/  IADD3.X R14, PT, PT, RZ, R11, RZ, P2, !PT ;  /* 0x0000000bff0e7210 */ /* 0x010fc600017fe4ff */
[----:B------:R-:W-:Y:S04]  /*0e90*/  STG.E desc[UR4][R10.64+0x10], R27 ;  /* 0x0000101b0a007986 */ /* 0x000fe8000c101904 */
[----:B------:R-:W-:Y:S04]  /*0ea0*/  STG.E desc[UR4][R10.64+0x14], R29 ;  /* 0x0000141d0a007986 */ /* 0x000fe8000c101904 */
[----:B------:R-:W-:Y:S04]  /*0eb0*/  STG.E desc[UR4][R10.64+0x1c], R16 ;  /* 0x00001c100a007986 */ /* 0x000fe8000c101904 */
[----:B0-----:R-:W-:Y:S04]  /*0ec0*/  STG.E desc[UR4][R10.64+0x20], R18 ;  /* 0x000020120a007986 */ /* 0x001fe8000c101904 */
[----:B-1----:R-:W-:Y:S04]  /*0ed0*/  STG.E desc[UR4][R10.64+0x24], R15 ;  /* 0x0000240f0a007986 */ /* 0x002fe8000c101904 */
[----:B--2---:R-:W-:Y:S04]  /*0ee0*/  STG.E desc[UR4][R10.64+0x28], R17 ;  /* 0x000028110a007986 */ /* 0x004fe8000c101904 */
[----:B------:R-:W-:Y:S04]  /*0ef0*/  STG.E desc[UR4][R10.64+0x2c], R19 ;  /* 0x00002c130a007986 */ /* 0x000fe8000c101904 */
[----:B------:R-:W-:Y:S04]  /*0f00*/  STG.E desc[UR4][R10.64+0x30], R20 ;  /* 0x000030140a007986 */ /* 0x000fe8000c101904 */
[----:B------:R0:W-:Y:S02]  /*0f10*/  STG.E desc[UR4][R10.64+0x34], R22 ;  /* 0x000034160a007986 */ /* 0x0001e4000c101904 */
[----:B0-----:R-:W-:-:S02]  /*0f20*/  IMAD.MOV.U32 R10, RZ, RZ, R21 ;  /* 0x000000ffff0a7224 */ /* 0x001fc400078e0015 */
[----:B------:R-:W-:Y:S01]  /*0f30*/  IMAD.MOV.U32 R11, RZ, RZ, R14 ;  /* 0x000000ffff0b7224 */ /* 0x000fe200078e000e */
[----:B------:R-:W-:Y:S06]  /*0f40*/  @!P1 BRA `(.L_x_20) ;  /* 0xfffffffc005c9947 */ /* 0x000fec000383ffff */
.L_x_19:
[----:B------:R-:W-:-:S05]  /*0f50*/  IMAD.IADD R12, R6, 0x1, -R13 ;  /* 0x00000001060c7824 */ /* 0x000fca00078e0a0d */
[----:B------:R-:W-:-:S13]  /*0f60*/  ISETP.GT.AND P1, PT, R12, 0x4, PT ;  /* 0x000000040c00780c */ /* 0x000fda0003f24270 */
[----:B------:R-:W-:Y:S05]  /*0f70*/  @!P1 BRA `(.L_x_21) ;  /* 0x0000000000609947 */ /* 0x000fea0003800000 */
[----:B------:R-:W0:Y:S01]  /*0f80*/  LDS R15, [R8+-0x8] ;  /* 0xfffff800080f7984 */ /* 0x000e220000000800 */
[----:B------:R-:W-:Y:S01]  /*0f90*/  IADD3 R12, P1, PT, R10, 0x20, RZ ;  /* 0x000000200a0c7810 */ /* 0x000fe20007f3e0ff */
[----:B------:R-:W-:Y:S01]  /*0fa0*/  VIADD R13, R13, 0x8 ;  /* 0x000000080d0d7836 */ /* 0x000fe20000000000 */
[----:B------:R-:W-:Y:S01]  /*0fb0*/  PLOP3.LUT P0, PT, PT, PT, PT, 0x8, 0x80 ;  /* 0x000000000080781c */ /* 0x000fe20003f0e170 */
[----:B------:R-:W1:Y:S01]  /*0fc0*/  LDS R17, [R8+-0x4] ;  /* 0xfffffc0008117984 */ /* 0x000e620000000800 */
[----:B------:R-:W-:Y:S01]  /*0fd0*/  IADD3.X R14, PT, PT, RZ, R11, RZ, P1, !PT ;  /* 0x0000000bff0e7210 */ /* 0x000fe20000ffe4ff */
[----:B------:R-:W-:Y:S02]  /*0fe0*/  VIADD R7, R7, 0x8 ;  /* 0x0000000807077836 */ /* 0x000fe40000000000 */
[----:B------:R-:W2:Y:S04]  /*0ff0*/  LDS R19, [R8] ;  /* 0x0000000008137984 */ /* 0x000ea80000000800 */
[----:B------:R-:W3:Y:S04]  /*1000*/  LDS R21, [R8+0x4] ;  /* 0x0000040008157984 */ /* 0x000ee80000000800 */
[----:B------:R-:W4:Y:S04]  /*1010*/  LDS R23, [R8+0x8] ;  /* 0x0000080008177984 */ /* 0x000f280000000800 */
[----:B------:R-:W5:Y:S04]  /*1020*/  LDS R25, [R8+0xc] ;  /* 0x00000c0008197984 */ /* 0x000f680000000800 */
[----:B------:R-:W5:Y:S04]  /*1030*/  LDS R27, [R8+0x10] ;  /* 0x00001000081b7984 */ /* 0x000f680000000800 */
[----:B------:R0:W5:Y:S02]  /*1040*/  LDS R29, [R8+0x14] ;  /* 0x00001400081d7984 */ /* 0x0001640000000800 */
[----:B0-----:R-:W-:-:S02]  /*1050*/  VIADD R8, R8, 0x20 ;  /* 0x0000002008087836 */ /* 0x001fc40000000000 */
[----:B------:R-:W-:Y:S04]  /*1060*/  STG.E desc[UR4][R10.64+-0x8], R15 ;  /* 0xfffff80f0a007986 */ /* 0x000fe8000c101904 */
[----:B-1----:R-:W-:Y:S04]  /*1070*/  STG.E desc[UR4][R10.64+-0x4], R17 ;  /* 0xfffffc110a007986 */ /* 0x002fe8000c101904 */
[----:B--2---:R-:W-:Y:S04]  /*1080*/  STG.E desc[UR4][R10.64], R19 ;  /* 0x000000130a007986 */ /* 0x004fe8000c101904 */
[----:B---3--:R-:W-:Y:S04]  /*1090*/  STG.E desc[UR4][R10.64+0x4], R21 ;  /* 0x000004150a007986 */ /* 0x008fe8000c101904 */
[----:B----4-:R-:W-:Y:S04]  /*10a0*/  STG.E desc[UR4][R10.64+0x8], R23 ;  /* 0x000008170a007986 */ /* 0x010fe8000c101904 */
[----:B-----5:R-:W-:Y:S04]  /*10b0*/  STG.E desc[UR4][R10.64+0xc], R25 ;  /* 0x00000c190a007986 */ /* 0x020fe8000c101904 */
[----:B------:R-:W-:Y:S04]  /*10c0*/  STG.E desc[UR4][R10.64+0x10], R27 ;  /* 0x0000101b0a007986 */ /* 0x000fe8000c101904 */
[----:B------:R0:W-:Y:S02]  /*10d0*/  STG.E desc[UR4][R10.64+0x14], R29 ;  /* 0x0000141d0a007986 */ /* 0x0001e4000c101904 */
[----:B0-----:R-:W-:-:S02]  /*10e0*/  IMAD.MOV.U32 R10, RZ, RZ, R12 ;  /* 0x000000ffff0a7224 */ /* 0x001fc400078e000c */
[----:B------:R-:W-:-:S07]  /*10f0*/  IMAD.MOV.U32 R11, RZ, RZ, R14 ;  /* 0x000000ffff0b7224 */ /* 0x000fce00078e000e */
.L_x_21:
[----:B------:R-:W-:-:S13]  /*1100*/  ISETP.LT.OR P0, PT, R13, R6, P0 ;  /* 0x000000060d00720c */ /* 0x000fda0000701670 */
[----:B------:R-:W-:Y:S05]  /*1110*/  @!P0 BRA `(.L_x_16) ;  /* 0x0000000000248947 */ /* 0x000fea0003800000 */
[----:B------:R-:W0:Y:S01]  /*1120*/  LDS R13, [R8+-0x8] ;  /* 0xfffff800080d7984 */ /* 0x000e220000000800 */
[----:B------:R-:W-:-:S03]  /*1130*/  IADD3 R7, PT, PT, R7, 0x4, RZ ;  /* 0x0000000407077810 */ /* 0x000fc60007ffe0ff */
[----:B------:R-:W1:Y:S04]  /*1140*/  LDS R15, [R8+-0x4] ;  /* 0xfffffc00080f7984 */ /* 0x000e680000000800 */
[----:B------:R-:W2:Y:S04]  /*1150*/  LDS R17, [R8] ;  /* 0x0000000008117984 */ /* 0x000ea80000000800 */
[----:B------:R-:W3:Y:S04]  /*1160*/  LDS R19, [R8+0x4] ;  /* 0x0000040008137984 */ /* 0x000ee80000000800 */
[----:B0-----:R4:W-:Y:S04]  /*1170*/  STG.E desc[UR4][R10.64+-0x8], R13 ;  /* 0xfffff80d0a007986 */ /* 0x0019e8000c101904 */
[----:B-1----:R4:W-:Y:S04]  /*1180*/  STG.E desc[UR4][R10.64+-0x4], R15 ;  /* 0xfffffc0f0a007986 */ /* 0x0029e8000c101904 */
[----:B--2---:R4:W-:Y:S04]  /*1190*/  STG.E desc[UR4][R10.64], R17 ;  /* 0x000000110a007986 */ /* 0x0049e8000c101904 */
[----:B---3--:R4:W-:Y:S02]  /*11a0*/  STG.E desc[UR4][R10.64+0x4], R19 ;  /* 0x000004130a007986 */ /* 0x0089e4000c101904 */
.L_x_16:
[----:B------:R-:W-:-:S13]  /*11b0*/  ISETP.GE.AND P0, PT, R9, R5, PT ;  /* 0x000000050900720c */ /* 0x000fda0003f06270 */
[----:B------:R-:W-:Y:S05]  /*11c0*/  @P0 EXIT ;  /* 0x000000000000094d */ /* 0x000fea0003800000 */
[----:B0---4-:R-:W-:Y:S01]  /*11d0*/  IMAD.IADD R11, R0, 0x1, R3 ;  /* 0x00000001000b7824 */ /* 0x011fe200078e0203 */
[C-C-:B------:R-:W-:Y:S01]  /*11e0*/  IADD3 R0, PT, PT, R9.reuse, R2, R4.reuse ;  /* 0x0000000209007210 */ /* 0x140fe20007ffe004 */
[----:B------:R-:W-:-:S04]  /*11f0*/  IMAD.IADD R3, R9, 0x1, R4 ;  /* 0x0000000109037824 */ /* 0x000fc800078e0204 */
[----:B------:R-:W-:Y:S01]  /*1200*/  IMAD.IADD R0, R11, 0x1, -R0 ;  /* 0x000000010b007824 */ /* 0x000fe200078e0a00 */
[----:B------:R-:W-:-:S04]  /*1210*/  IADD3 R3, PT, PT, R3, R2, -R11 ;  /* 0x0000000203037210 */ /* 0x000fc80007ffe80b */
[----:B------:R-:W-:Y:S01]  /*1220*/  LOP3.LUT P1, R4, R0, 0x3, RZ, 0xc0, !PT ;  /* 0x0000000300047812 */ /* 0x000fe2000782c0ff */
[----:B------:R-:W-:Y:S01]  /*1230*/  IMAD.MOV.U32 R0, RZ, RZ, R9 ;  /* 0x000000ffff007224 */ /* 0x000fe200078e0009 */
[----:B------:R-:W-:-:S11]  /*1240*/  ISETP.GT.U32.AND P0, PT, R3, -0x4, PT ;  /* 0xfffffffc0300780c */ /* 0x000fd60003f04070 */
[----:B------:R-:W-:Y:S05]  /*1250*/  @!P1 BRA `(.L_x_22) ;  /* 0x00000000005c9947 */ /* 0x000fea0003800000 */
[----:B------:R-:W0:Y:S01]  /*1260*/  S2R R3, SR_CgaCtaId ;  /* 0x0000000000037919 */ /* 0x000e220000008800 */
[----:B------:R-:W1:Y:S01]  /*1270*/  LDCU.64 UR6, c[0x0][0x390] ;  /* 0x00007200ff0677ac */ /* 0x000e620008000a00 */
[----:B--2---:R-:W-:Y:S01]  /*1280*/  IMAD.WIDE.U32 R10, R7, 0x4, RZ ;  /* 0x00000004070a7825 */ /* 0x004fe200078e00ff */
[----:B------:R-:W-:-:S03]  /*1290*/  MOV R0, 0x400 ;  /* 0x0000040000007802 */ /* 0x000fc60000000f00 */
[----:B------:R-:W-:Y:S02]  /*12a0*/  IMAD.IADD R7, R7, 0x1, R4 ;  /* 0x0000000107077824 */ /* 0x000fe400078e0204 */
[----:B------:R-:W-:Y:S02]  /*12b0*/  VIADD R0, R0, 0x400 ;  /* 0x0000040000007836 */ /* 0x000fe40000000000 */
[----:B------:R-:W-:-:S03]  /*12c0*/  IMAD.WIDE R10, R2, 0x4, R10 ;  /* 0x00000004020a7825 */ /* 0x000fc600078e020a */
[----:B-1----:R-:W-:-:S04]  /*12d0*/  IADD3 R6, P1, PT, R10, UR6, RZ ;  /* 0x000000060a067c10 */ /* 0x002fc8000ff3e0ff */
[----:B------:R-:W-:Y:S02]  /*12e0*/  IADD3.X R13, PT, PT, R11, UR7, RZ, P1, !PT ;  /* 0x000000070b0d7c10 */ /* 0x000fe40008ffe4ff */
[----:B0-----:R-:W-:Y:S02]  /*12f0*/  LEA R8, R3, R0, 0x18 ;  /* 0x0000000003087211 */ /* 0x001fe400078ec0ff */
[----:B------:R-:W-:Y:S01]  /*1300*/  IADD3 R0, PT, PT, R4, R9, RZ ;  /* 0x0000000904007210 */ /* 0x000fe20007ffe0ff */
[----:B------:R-:W-:Y:S02]  /*1310*/  IMAD.MOV R4, RZ, RZ, -R4 ;  /* 0x000000ffff047224 */ /* 0x000fe400078e0a04 */
[----:B------:R-:W-:-:S07]  /*1320*/  IMAD R3, R9, 0x4, R8 ;  /* 0x0000000409037824 */ /* 0x000fce00078e0208 */
.L_x_23:
[----:B0-----:R0:W1:Y:S01]  /*1330*/  LDS R11, [R3] ;  /* 0x00000000030b7984 */ /* 0x0010620000000800 */
[----:B------:R-:W-:Y:S01]  /*1340*/  IMAD.MOV.U32 R8, RZ, RZ, R6 ;  /* 0x000000ffff087224 */ /* 0x000fe200078e0006 */
[----:B------:R-:W-:Y:S01]  /*1350*/  IADD3 R4, PT, PT, R4, 0x1, RZ ;  /* 0x0000000104047810 */ /* 0x000fe20007ffe0ff */
[--C-:B------:R-:W-:Y:S01]  /*1360*/  IMAD.MOV.U32 R9, RZ, RZ, R13.reuse ;  /* 0x000000ffff097224 */ /* 0x100fe200078e000d */
[----:B------:R-:W-:Y:S02]  /*1370*/  IADD3 R6, P2, PT, R6, 0x4, RZ ;  /* 0x0000000406067810 */ /* 0x000fe40007f5e0ff */
[----:B------:R-:W-:Y:S01]  /*1380*/  ISETP.NE.AND P1, PT, R4, RZ, PT ;  /* 0x000000ff0400720c */ /* 0x000fe20003f25270 */
[----:B0-----:R-:W-:Y:S02]  /*1390*/  VIADD R3, R3, 0x4 ;  /* 0x0000000403037836 */ /* 0x001fe40000000000 */
[----:B------:R-:W-:Y:S01]  /*13a0*/  IMAD.X R13, RZ, RZ, R13, P2 ;  /* 0x000000ffff0d7224 */ /* 0x000fe200010e060d */
[----:B-1----:R0:W-:Y:S09]  /*13b0*/  STG.E desc[UR4][R8.64], R11 ;  /* 0x0000000b08007986 */ /* 0x0021f2000c101904 */
[----:B------:R-:W-:Y:S05]  /*13c0*/  @P1 BRA `(.L_x_23) ;  /* 0xfffffffc00d81947 */ /* 0x000fea000383ffff */
.L_x_22:
[----:B------:R-:W-:Y:S05]  /*13d0*/  @P0 EXIT ;  /* 0x000000000000094d */ /* 0x000fea0003800000 */
[----:B------:R-:W1:Y:S01]  /*13e0*/  S2R R4, SR_CgaCtaId ;  /* 0x0000000000047919 */ /* 0x000e620000008800 */
[----:B------:R-:W3:Y:S01]  /*13f0*/  LDCU.64 UR6, c[0x0][0x390] ;  /* 0x00007200ff0677ac */ /* 0x000ee20008000a00 */
[----:B------:R-:W-:-:S04]  /*1400*/  IMAD.WIDE.U32 R6, R7, 0x4, RZ ;  /* 0x0000000407067825 */ /* 0x000fc800078e00ff */
[----:B------:R-:W-:Y:S01]  /*1410*/  IMAD.WIDE R6, R2, 0x4, R6 ;  /* 0x0000000402067825 */ /* 0x000fe200078e0206 */
[----:B------:R-:W-:-:S05]  /*1420*/  MOV R2, 0x400 ;  /* 0x0000040000027802 */ /* 0x000fca0000000f00 */
[----:B------:R-:W-:Y:S01]  /*1430*/  VIADD R3, R2, 0x400 ;  /* 0x0000040002037836 */ /* 0x000fe20000000000 */
[----:B---3--:R-:W-:Y:S01]  /*1440*/  IADD3 R2, P0, PT, R6, UR6, RZ ;  /* 0x0000000606027c10 */ /* 0x008fe2000ff1e0ff */
[----:B------:R-:W-:-:S03]  /*1450*/  IMAD.IADD R6, R5, 0x1, -R0 ;  /* 0x0000000105067824 */ /* 0x000fc600078e0a00 */
[----:B------:R-:W-:Y:S02]  /*1460*/  IADD3 R2, P2, PT, R2, 0x8, RZ ;  /* 0x0000000802027810 */ /* 0x000fe40007f5e0ff */
[----:B------:R-:W-:Y:S02]  /*1470*/  ISETP.GT.AND P1, PT, R6, 0xc, PT ;  /* 0x0000000c0600780c */ /* 0x000fe40003f24270 */
[----:B-1----:R-:W-:-:S04]  /*1480*/  LEA R3, R4, R3, 0x18 ;  /* 0x0000000304037211 */ /* 0x002fc800078ec0ff */
[----:B------:R-:W-:Y:S02]  /*1490*/  LEA R4, R0, R3, 0x2 ;  /* 0x0000000300047211 */ /* 0x000fe400078e10ff */
[----:B------:R-:W-:Y:S02]  /*14a0*/  IADD3.X R3, PT, PT, RZ, UR7, R7, P2, P0 ;  /* 0x00000007ff037c10 */ /* 0x000fe400097e0407 */
[----:B------:R-:W-:Y:S01]  /*14b0*/  PLOP3.LUT P0, PT, PT, PT, PT, 0x80, 0x8 ;  /* 0x000000000008781c */ /* 0x000fe20003f0f070 */
[----:B------:R-:W-:Y:S02]  /*14c0*/  VIADD R4, R4, 0x8 ;  /* 0x0000000804047836 */ /* 0x000fe40000000000 */
[----:B------:R-:W-:Y:S10]  /*14d0*/  @!P1 BRA `(.L_x_24) ;  /* 0x0000000000a89947 */ /* 0x000ff40003800000 */
[----:B------:R-:W-:Y:S01]  /*14e0*/  PLOP3.LUT P0, PT, PT, PT, PT, 0x8, 0x80 ;  /* 0x000000000080781c */ /* 0x000fe20003f0e170 */
[----:B------:R-:W-:-:S12]  /*14f0*/  VIADD R16, R5, 0xfffffff4 ;  /* 0xfffffff405107836 */ /* 0x000fd80000000000 */
.L_x_25:
[----:B------:R-:W1:Y:S01]  /*1500*/  LDS R7, [R4+-0x8] ;  /* 0xfffff80004077984 */ /* 0x000e620000000800 */
[----:B------:R-:W-:-:S03]  /*1510*/  VIADD R0, R0, 0x10 ;  /* 0x0000001000007836 */ /* 0x000fc60000000000 */
[----:B0-----:R-:W0:Y:S02]  /*1520*/  LDS R9, [R4+-0x4] ;  /* 0xfffffc0004097984 */ /* 0x001e240000000800 */
[----:B------:R-:W-:Y:S02]  /*1530*/  ISETP.GE.AND P1, PT, R0, R16, PT ;  /* 0x000000100000720c */ /* 0x000fe40003f26270 */
[----:B------:R-:W3:Y:S04]  /*1540*/  LDS R11, [R4] ;  /* 0x00000000040b7984 */ /* 0x000ee80000000800 */
[----:B--2---:R-:W2:Y:S04]  /*1550*/  LDS R13, [R4+0x4] ;  /* 0x00000400040d7984 */ /* 0x004ea80000000800 */
[----:B------:R-:W4:Y:S04]  /*1560*/  LDS R15, [R4+0x8] ;  /* 0x00000800040f7984 */ /* 0x000f280000000800 */
[----:B------:R-:W5:Y:S04]  /*1570*/  LDS R17, [R4+0xc] ;  /* 0x00000c0004117984 */ /* 0x000f680000000800 */
        /* <DEDUP_REMOVED lines=9> */
[----:B------:R3:W5:Y:S04]  /*1610*/  LDS R12, [R4+0x34] ;  /* 0x00003400040c7984 */ /* 0x0007680000000800 */
[----:B-1----:R1:W-:Y:S04]  /*1620*/  STG.E desc[UR4][R2.64+-0x8], R7 ;  /* 0xfffff80702007986 */ /* 0x0023e8000c101904 */
[----:B0-----:R-:W-:Y:S01]  /*1630*/  STG.E desc[UR4][R2.64+-0x4], R9 ;  /* 0xfffffc0902007986 */ /* 0x001fe2000c101904 */
[----:B---3--:R-:W-:-:S03]  /*1640*/  IADD3 R4, PT, PT, R4, 0x40, RZ ;  /* 0x0000004004047810 */ /* 0x008fc60007ffe0ff */
[----:B------:R-:W-:Y:S01]  /*1650*/  STG.E desc[UR4][R2.64], R11 ;  /* 0x0000000b02007986 */ /* 0x000fe2000c101904 */
[----:B-1----:R-:W-:-:S03]  /*1660*/  IADD3 R7, P2, PT, R2, 0x40, RZ ;  /* 0x0000004002077810 */ /* 0x002fc60007f5e0ff */
[----:B--2---:R-:W-:Y:S02]  /*1670*/  STG.E desc[UR4][R2.64+0x4], R13 ;  /* 0x0000040d02007986 */ /* 0x004fe4000c101904 */
[----:B------:R-:W-:Y:S02]  /*1680*/  IMAD.X R14, RZ, RZ, R3, P2 ;  /* 0x000000ffff0e7224 */ /* 0x000fe400010e0603 */
[----:B----4-:R-:W-:Y:S04]  /*1690*/  STG.E desc[UR4][R2.64+0x8], R15 ;  /* 0x0000080f02007986 */ /* 0x010fe8000c101904 */
[----:B-----5:R-:W-:Y:S04]  /*16a0*/  STG.E desc[UR4][R2.64+0xc], R17 ;  /* 0x00000c1102007986 */ /* 0x020fe8000c101904 */
[----:B------:R-:W-:Y:S04]  /*16b0*/  STG.E desc[UR4][R2.64+0x10], R19 ;  /* 0x0000101302007986 */ /* 0x000fe8000c101904 */
        /* <DEDUP_REMOVED lines=8> */
[----:B------:R0:W-:Y:S02]  /*1740*/  STG.E desc[UR4][R2.64+0x34], R12 ;  /* 0x0000340c02007986 */ /* 0x0001e4000c101904 */
[----:B0-----:R-:W-:-:S02]  /*1750*/  IMAD.MOV.U32 R2, RZ, RZ, R7 ;  /* 0x000000ffff027224 */ /* 0x001fc400078e0007 */
[----:B------:R-:W-:Y:S01]  /*1760*/  IMAD.MOV.U32 R3, RZ, RZ, R14 ;  /* 0x000000ffff037224 */ /* 0x000fe200078e000e */
[----:B------:R-:W-:Y:S06]  /*1770*/  @!P1 BRA `(.L_x_25) ;  /* 0xfffffffc00609947 */ /* 0x000fec000383ffff */
.L_x_24:
[----:B------:R-:W-:-:S05]  /*1780*/  IMAD.IADD R6, R5, 0x1, -R0 ;  /* 0x0000000105067824 */ /* 0x000fca00078e0a00 */
[----:B------:R-:W-:-:S13]  /*1790*/  ISETP.GT.AND P1, PT, R6, 0x4, PT ;  /* 0x000000040600780c */ /* 0x000fda0003f24270 */
[----:B------:R-:W-:Y:S05]  /*17a0*/  @!P1 BRA `(.L_x_26) ;  /* 0x00000000005c9947 */ /* 0x000fea0003800000 */
[----:B------:R-:W1:Y:S01]  /*17b0*/  LDS R7, [R4+-0x8] ;  /* 0xfffff80004077984 */ /* 0x000e620000000800 */
[----:B------:R-:W-:Y:S02]  /*17c0*/  IADD3 R6, P1, PT, R2, 0x20, RZ ;  /* 0x0000002002067810 */ /* 0x000fe40007f3e0ff */
[----:B------:R-:W-:Y:S01]  /*17d0*/  PLOP3.LUT P0, PT, PT, PT, PT, 0x8, 0x80 ;  /* 0x000000000080781c */ /* 0x000fe20003f0e170 */
[----:B0-----:R-:W0:Y:S01]  /*17e0*/  LDS R9, [R4+-0x4] ;  /* 0xfffffc0004097984 */ /* 0x001e220000000800 */
[----:B------:R-:W-:Y:S01]  /*17f0*/  IADD3 R0, PT, PT, R0, 0x8, RZ ;  /* 0x0000000800007810 */ /* 0x000fe20007ffe0ff */
[----:B------:R-:W-:Y:S02]  /*1800*/  IMAD.X R23, RZ, RZ, R3, P1 ;  /* 0x000000ffff177224 */ /* 0x000fe400008e0603 */
[----:B------:R-:W3:Y:S04]  /*1810*/  LDS R11, [R4] ;  /* 0x00000000040b7984 */ /* 0x000ee80000000800 */
[----:B--2---:R-:W2:Y:S04]  /*1820*/  LDS R13, [R4+0x4] ;  /* 0x00000400040d7984 */ /* 0x004ea80000000800 */
[----:B------:R-:W4:Y:S04]  /*1830*/  LDS R15, [R4+0x8] ;  /* 0x00000800040f7984 */ /* 0x000f280000000800 */
[----:B------:R-:W5:Y:S04]  /*1840*/  LDS R17, [R4+0xc] ;  /* 0x00000c0004117984 */ /* 0x000f680000000800 */
[----:B------:R-:W5:Y:S04]  /*1850*/  LDS R19, [R4+0x10] ;  /* 0x0000100004137984 */ /* 0x000f680000000800 */
[----:B------:R1:W5:Y:S02]  /*1860*/  LDS R21, [R4+0x14] ;  /* 0x0000140004157984 */ /* 0x0003640000000800 */
[----:B-1----:R-:W-:-:S02]  /*1870*/  VIADD R4, R4, 0x20 ;  /* 0x0000002004047836 */ /* 0x002fc40000000000 */
[----:B------:R-:W-:Y:S04]  /*1880*/  STG.E desc[UR4][R2.64+-0x8], R7 ;  /* 0xfffff80702007986 */ /* 0x000fe8000c101904 */
[----:B0-----:R-:W-:Y:S04]  /*1890*/  STG.E desc[UR4][R2.64+-0x4], R9 ;  /* 0xfffffc0902007986 */ /* 0x001fe8000c101904 */
[----:B---3--:R-:W-:Y:S04]  /*18a0*/  STG.E desc[UR4][R2.64], R11 ;  /* 0x0000000b02007986 */ /* 0x008fe8000c101904 */
[----:B--2---:R-:W-:Y:S04]  /*18b0*/  STG.E desc[UR4][R2.64+0x4], R13 ;  /* 0x0000040d02007986 */ /* 0x004fe8000c101904 */
[----:B----4-:R-:W-:Y:S04]  /*18c0*/  STG.E desc[UR4][R2.64+0x8], R15 ;  /* 0x0000080f02007986 */ /* 0x010fe8000c101904 */
[----:B-----5:R-:W-:Y:S04]  /*18d0*/  STG.E desc[UR4][R2.64+0xc], R17 ;  /* 0x00000c1102007986 */ /* 0x020fe8000c101904 */
[----:B------:R-:W-:Y:S04]  /*18e0*/  STG.E desc[UR4][R2.64+0x10], R19 ;  /* 0x0000101302007986 */ /* 0x000fe8000c101904 */
[----:B------:R0:W-:Y:S02]  /*18f0*/  STG.E desc[UR4][R2.64+0x14], R21 ;  /* 0x0000141502007986 */ /* 0x0001e4000c101904 */
[----:B0-----:R-:W-:-:S02]  /*1900*/  IMAD.MOV.U32 R2, RZ, RZ, R6 ;  /* 0x000000ffff027224 */ /* 0x001fc400078e0006 */
[----:B------:R-:W-:-:S07]  /*1910*/  IMAD.MOV.U32 R3, RZ, RZ, R23 ;  /* 0x000000ffff037224 */ /* 0x000fce00078e0017 */
.L_x_26:
[----:B------:R-:W-:-:S13]  /*1920*/  ISETP.LT.OR P0, PT, R0, R5, P0 ;  /* 0x000000050000720c */ /* 0x000fda0000701670 */
[----:B------:R-:W-:Y:S05]  /*1930*/  @!P0 EXIT ;  /* 0x000000000000894d */ /* 0x000fea0003800000 */
[----:B------:R-:W1:Y:S04]  /*1940*/  LDS R5, [R4+-0x8] ;  /* 0xfffff80004057984 */ /* 0x000e680000000800 */
[----:B------:R-:W3:Y:S04]  /*1950*/  LDS R7, [R4+-0x4] ;  /* 0xfffffc0004077984 */ /* 0x000ee80000000800 */
[----:B0-----:R-:W0:Y:S04]  /*1960*/  LDS R9, [R4] ;  /* 0x0000000004097984 */ /* 0x001e280000000800 */
[----:B------:R-:W4:Y:S04]  /*1970*/  LDS R11, [R4+0x4] ;  /* 0x00000400040b7984 */ /* 0x000f280000000800 */
[----:B-1----:R-:W-:Y:S04]  /*1980*/  STG.E desc[UR4][R2.64+-0x8], R5 ;  /* 0xfffff80502007986 */ /* 0x002fe8000c101904 */
[----:B---3--:R-:W-:Y:S04]  /*1990*/  STG.E desc[UR4][R2.64+-0x4], R7 ;  /* 0xfffffc0702007986 */ /* 0x008fe8000c101904 */
[----:B0-----:R-:W-:Y:S04]  /*19a0*/  STG.E desc[UR4][R2.64], R9 ;  /* 0x0000000902007986 */ /* 0x001fe8000c101904 */
[----:B----4-:R-:W-:Y:S01]  /*19b0*/  STG.E desc[UR4][R2.64+0x4], R11 ;  /* 0x0000040b02007986 */ /* 0x010fe2000c101904 */
[----:B------:R-:W-:Y:S05]  /*19c0*/  EXIT ;  /* 0x000000000000794d */ /* 0x000fea0003800000 */
.L_x_27:
[----:B------:R-:W-:-:S00]  /*19d0*/  BRA `(.L_x_27) ;  /* 0xfffffffc00fc7947 */ /* 0x000fc0000383ffff */
[----:B------:R-:W-:-:S00]  /*19e0*/  NOP ;  /* 0x0000000000007918 */ /* 0x000fc00000000000 */
        /* <DEDUP_REMOVED lines=9> */
.L_x_28:


//--------------------- .nv.shared._Z18tiledParallelMergePiS_S_ii --------------------------
	.section	.nv.shared._Z18tiledParallelMergePiS_S_ii,"aw",@nobits
	.sectionflags	@""
	.align	4
.nv.shared._Z18tiledParallelMergePiS_S_ii:
	.zero		3072


//--------------------- .nv.shared.reserved.0     --------------------------
	.section	.nv.shared.reserved.0,"aw",@nobits
	.weak		__nv_reservedSMEM_offset_0_alias
	.size		__nv_reservedSMEM_offset_0_alias, 0, 64
	.other		__nv_reservedSMEM_offset_0_alias,@"STO_CUDA_RESERVED_SHARED STV_DEFAULT"
__nv_reservedSMEM_offset_0_alias:
	.zero		0
	.zero		64


//--------------------- .nv.constant0._Z18tiledParallelMergePiS_S_ii --------------------------
	.section	.nv.constant0._Z18tiledParallelMergePiS_S_ii,"a",@progbits
	.sectionflags	@""
	.align	4
.nv.constant0._Z18tiledParallelMergePiS_S_ii:
	.zero		928


//--------------------- SYMBOLS --------------------------

	.type		.nv.reservedSmem.offset0,@object
	.size		.nv.reservedSmem.offset0,0x4
	.type		.nv.reservedSmem.cap,@object
	.size		.nv.reservedSmem.cap,0x4
